//
// Generated by NVIDIA NVVM Compiler
//
// Compiler Build ID: CL-36424714
// Cuda compilation tools, release 13.0, V13.0.88
// Based on NVVM 20.0.0
//

.version 9.0
.target sm_100
.address_size 64

	// .globl	unfold_cbm_kernel
.global .align 4 .b8 __cudart_i2opi_f[24] = {65, 144, 67, 60, 153, 149, 98, 219, 192, 221, 52, 245, 209, 87, 39, 252, 41, 21, 68, 78, 110, 131, 249, 162};

.visible .entry unfold_cbm_kernel(
	.param .u64 .ptr .align 1 unfold_cbm_kernel_param_0,
	.param .u64 .ptr .align 1 unfold_cbm_kernel_param_1,
	.param .u32 unfold_cbm_kernel_param_2,
	.param .u32 unfold_cbm_kernel_param_3,
	.param .f32 unfold_cbm_kernel_param_4
)
{
	.local .align 4 .b8 	__local_depot0[28];
	.reg .b64 	%SP;
	.reg .b64 	%SPL;
	.reg .pred 	%p<12>;
	.reg .b32 	%r<62>;
	.reg .b32 	%f<68>;
	.reg .b64 	%rd<41>;
	.reg .b64 	%fd<3>;

	mov.u64 	%SPL, __local_depot0;
	ld.param.u64 	%rd9, [unfold_cbm_kernel_param_0];
	ld.param.u64 	%rd10, [unfold_cbm_kernel_param_1];
	ld.param.u32 	%r16, [unfold_cbm_kernel_param_2];
	ld.param.u32 	%r17, [unfold_cbm_kernel_param_3];
	ld.param.f32 	%f8, [unfold_cbm_kernel_param_4];
	add.u64 	%rd1, %SPL, 0;
	mov.u32 	%r18, %ctaid.x;
	mov.u32 	%r19, %ntid.x;
	mov.u32 	%r20, %tid.x;
	mad.lo.s32 	%r1, %r18, %r19, %r20;
	setp.ge.s32 	%p1, %r1, %r17;
	@%p1 bra 	$L__BB0_10;
	cvta.to.global.u64 	%rd12, %rd9;
	mul.lo.s32 	%r21, %r1, 17;
	rem.s32 	%r22, %r21, %r16;
	add.s32 	%r23, %r22, %r16;
	add.s32 	%r24, %r23, -3;
	rem.s32 	%r25, %r24, %r16;
	mul.wide.s32 	%rd13, %r25, 4;
	add.s64 	%rd14, %rd12, %rd13;
	ld.global.nc.f32 	%f9, [%rd14];
	fma.rn.f32 	%f10, %f9, 0f3E800000, 0f00000000;
	add.s32 	%r26, %r23, -2;
	rem.s32 	%r27, %r26, %r16;
	mul.wide.s32 	%rd15, %r27, 4;
	add.s64 	%rd16, %rd12, %rd15;
	ld.global.nc.f32 	%f11, [%rd16];
	div.rn.f32 	%f12, %f11, 0f40400000;
	add.f32 	%f13, %f10, %f12;
	add.s32 	%r28, %r23, -1;
	rem.s32 	%r29, %r28, %r16;
	mul.wide.s32 	%rd17, %r29, 4;
	add.s64 	%rd18, %rd12, %rd17;
	ld.global.nc.f32 	%f14, [%rd18];
	fma.rn.f32 	%f15, %f14, 0f3F000000, %f13;
	rem.s32 	%r30, %r23, %r16;
	mul.wide.s32 	%rd19, %r30, 4;
	add.s64 	%rd20, %rd12, %rd19;
	ld.global.nc.f32 	%f16, [%rd20];
	add.f32 	%f17, %f15, %f16;
	add.s32 	%r31, %r23, 1;
	rem.s32 	%r32, %r31, %r16;
	mul.wide.s32 	%rd21, %r32, 4;
	add.s64 	%rd22, %rd12, %rd21;
	ld.global.nc.f32 	%f18, [%rd22];
	fma.rn.f32 	%f19, %f18, 0f3F000000, %f17;
	add.s32 	%r33, %r23, 2;
	rem.s32 	%r34, %r33, %r16;
	mul.wide.s32 	%rd23, %r34, 4;
	add.s64 	%rd24, %rd12, %rd23;
	ld.global.nc.f32 	%f20, [%rd24];
	div.rn.f32 	%f21, %f20, 0f40400000;
	add.f32 	%f22, %f19, %f21;
	add.s32 	%r35, %r23, 3;
	rem.s32 	%r36, %r35, %r16;
	mul.wide.s32 	%rd25, %r36, 4;
	add.s64 	%rd26, %rd12, %rd25;
	ld.global.nc.f32 	%f23, [%rd26];
	fma.rn.f32 	%f24, %f23, 0f3E800000, %f22;
	mul.f32 	%f25, %f24, 0f3FCF1BBD;
	cvt.rn.f32.s32 	%f26, %r1;
	cvt.rn.f32.s32 	%f27, %r16;
	div.rn.f32 	%f28, %f26, %f27;
	mul.f32 	%f29, %f8, %f25;
	mul.f32 	%f30, %f28, 0f40490FDB;
	fma.rn.f32 	%f1, %f30, 0f3FCF1BBD, %f29;
	mul.f32 	%f2, %f25, 0f3FCF1BBD;
	mul.f32 	%f31, %f1, 0f3F22F983;
	cvt.rni.s32.f32 	%r61, %f31;
	cvt.rn.f32.s32 	%f32, %r61;
	fma.rn.f32 	%f33, %f32, 0fBFC90FDA, %f1;
	fma.rn.f32 	%f34, %f32, 0fB3A22168, %f33;
	fma.rn.f32 	%f67, %f32, 0fA7C234C5, %f34;
	abs.f32 	%f4, %f1;
	setp.ltu.f32 	%p2, %f4, 0f47CE4780;
	@%p2 bra 	$L__BB0_9;
	setp.neu.f32 	%p3, %f4, 0f7F800000;
	@%p3 bra 	$L__BB0_4;
	mov.f32 	%f37, 0f00000000;
	mul.rn.f32 	%f67, %f1, %f37;
	mov.b32 	%r61, 0;
	bra.uni 	$L__BB0_9;
$L__BB0_4:
	mov.b32 	%r3, %f1;
	shl.b32 	%r38, %r3, 8;
	or.b32  	%r4, %r38, -2147483648;
	mov.b64 	%rd40, 0;
	mov.b32 	%r58, 0;
	mov.u64 	%rd38, __cudart_i2opi_f;
	mov.u64 	%rd39, %rd1;
$L__BB0_5:
	.pragma "nounroll";
	ld.global.nc.u32 	%r39, [%rd38];
	mad.wide.u32 	%rd29, %r39, %r4, %rd40;
	shr.u64 	%rd40, %rd29, 32;
	st.local.u32 	[%rd39], %rd29;
	add.s32 	%r58, %r58, 1;
	add.s64 	%rd39, %rd39, 4;
	add.s64 	%rd38, %rd38, 4;
	setp.ne.s32 	%p4, %r58, 6;
	@%p4 bra 	$L__BB0_5;
	shr.u32 	%r40, %r3, 23;
	st.local.u32 	[%rd1+24], %rd40;
	and.b32  	%r7, %r40, 31;
	and.b32  	%r41, %r40, 224;
	add.s32 	%r42, %r41, -128;
	shr.u32 	%r43, %r42, 5;
	mul.wide.u32 	%rd30, %r43, 4;
	sub.s64 	%rd8, %rd1, %rd30;
	ld.local.u32 	%r59, [%rd8+24];
	ld.local.u32 	%r60, [%rd8+20];
	setp.eq.s32 	%p5, %r7, 0;
	@%p5 bra 	$L__BB0_8;
	shf.l.wrap.b32 	%r59, %r60, %r59, %r7;
	ld.local.u32 	%r44, [%rd8+16];
	shf.l.wrap.b32 	%r60, %r44, %r60, %r7;
$L__BB0_8:
	shr.u32 	%r45, %r59, 30;
	shf.l.wrap.b32 	%r46, %r60, %r59, 2;
	shl.b32 	%r47, %r60, 2;
	shr.u32 	%r48, %r46, 31;
	add.s32 	%r49, %r48, %r45;
	neg.s32 	%r50, %r49;
	setp.lt.s32 	%p6, %r3, 0;
	selp.b32 	%r61, %r50, %r49, %p6;
	xor.b32  	%r51, %r46, %r3;
	shr.s32 	%r52, %r46, 31;
	xor.b32  	%r53, %r52, %r46;
	xor.b32  	%r54, %r52, %r47;
	cvt.u64.u32 	%rd31, %r53;
	shl.b64 	%rd32, %rd31, 32;
	cvt.u64.u32 	%rd33, %r54;
	or.b64  	%rd34, %rd32, %rd33;
	cvt.rn.f64.s64 	%fd1, %rd34;
	mul.f64 	%fd2, %fd1, 0d3BF921FB54442D19;
	cvt.rn.f32.f64 	%f35, %fd2;
	neg.f32 	%f36, %f35;
	setp.lt.s32 	%p7, %r51, 0;
	selp.f32 	%f67, %f36, %f35, %p7;
$L__BB0_9:
	abs.f32 	%f38, %f2;
	mul.f32 	%f39, %f2, %f2;
	mul.rn.f32 	%f40, %f67, %f67;
	and.b32  	%r56, %r61, 1;
	setp.eq.b32 	%p8, %r56, 1;
	selp.f32 	%f41, 0f3F800000, %f67, %p8;
	fma.rn.f32 	%f42, %f40, %f41, 0f00000000;
	fma.rn.f32 	%f43, %f40, 0f37CBAC00, 0fBAB607ED;
	selp.f32 	%f44, %f43, 0fB94D4153, %p8;
	selp.f32 	%f45, 0f3D2AAABB, 0f3C0885E4, %p8;
	fma.rn.f32 	%f46, %f44, %f40, %f45;
	selp.f32 	%f47, 0fBEFFFFFF, 0fBE2AAAA8, %p8;
	fma.rn.f32 	%f48, %f46, %f40, %f47;
	fma.rn.f32 	%f49, %f48, %f42, %f41;
	and.b32  	%r57, %r61, 2;
	setp.eq.s32 	%p9, %r57, 0;
	mov.f32 	%f50, 0f00000000;
	sub.f32 	%f51, %f50, %f49;
	selp.f32 	%f52, %f49, %f51, %p9;
	setp.ge.f32 	%p10, %f38, 0f3F19999A;
	fma.rn.f32 	%f53, %f39, 0f3C80F082, 0fBD563CAE;
	fma.rn.f32 	%f54, %f53, %f39, 0f3E085941;
	fma.rn.f32 	%f55, %f54, %f39, 0fBEAAA9ED;
	fma.rn.f32 	%f56, %f55, %f39, 0f00000000;
	fma.rn.f32 	%f57, %f56, %f2, %f2;
	setp.ge.f32 	%p11, %f38, 0f41102CB4;
	mul.f32 	%f58, %f38, 0f4038AA3B;
	ex2.approx.ftz.f32 	%f59, %f58;
	add.f32 	%f60, %f59, 0f3F800000;
	rcp.approx.ftz.f32 	%f61, %f60;
	fma.rn.f32 	%f62, %f61, 0fC0000000, 0f3F800000;
	selp.f32 	%f63, 0f3F800000, %f62, %p11;
	copysign.f32 	%f64, %f2, %f63;
	selp.f32 	%f65, %f64, %f57, %p10;
	mul.f32 	%f66, %f65, %f52;
	cvta.to.global.u64 	%rd35, %rd10;
	mul.wide.s32 	%rd36, %r1, 4;
	add.s64 	%rd37, %rd35, %rd36;
	st.global.f32 	[%rd37], %f66;
$L__BB0_10:
	ret;

}


// ===== COMPILED SASS (sm_100) =====

	.target	sm_100

	.elftype	@"ET_EXEC"


//--------------------- .note.nv.tkinfo           --------------------------
	.section	.note.nv.tkinfo,"",@"SHT_NOTE"
	.sectionflags	@"SHF_NOTE_NV_TKINFO"
	.tkinfo
        /*0018*/ 	.word	0x00000002
        /*0030*/ 	.string	""
        /*0030*/ 	.string	"ptxas"
        /*0030*/ 	.string	"Cuda compilation tools, release 13.0, V13.0.88"
        /*0030*/ 	.string	"Build cuda_13.0.r13.0/compiler.36424714_0"
        /*0030*/ 	.string	"-arch sm_100 -m 64 "



//--------------------- .note.nv.cuinfo           --------------------------
	.section	.note.nv.cuinfo,"",@"SHT_NOTE"
	.sectionflags	@"SHF_NOTE_NV_CUINFO"
        /*0018*/ 	.short	0x0002
        /*001a*/ 	.short	0x0064
        /*001c*/ 	.short	0x0082
	.zero		2


//--------------------- .nv.info                  --------------------------
	.section	.nv.info,"",@"SHT_CUDA_INFO"
	.align	4


	//----- nvinfo : EIATTR_REGCOUNT
	.align		4
        /*0000*/ 	.byte	0x04, 0x2f
        /*0002*/ 	.short	(.L_2 - .L_1)
	.align		4
.L_1:
        /*0004*/ 	.word	index@(unfold_cbm_kernel)
        /*0008*/ 	.word	0x00000018


	//----- nvinfo : EIATTR_FRAME_SIZE
	.align		4
.L_2:
        /*000c*/ 	.byte	0x04, 0x11
        /*000e*/ 	.short	(.L_4 - .L_3)
	.align		4
.L_3:
        /*0010*/ 	.word	index@($__internal_0_$__cuda_sm3x_div_rn_noftz_f32_slowpath)
        /*0014*/ 	.word	0x00000020


	//----- nvinfo : EIATTR_FRAME_SIZE
	.align		4
.L_4:
        /*0018*/ 	.byte	0x04, 0x11
        /*001a*/ 	.short	(.L_6 - .L_5)
	.align		4
.L_5:
        /*001c*/ 	.word	index@(unfold_cbm_kernel)
        /*0020*/ 	.word	0x00000020


	//----- nvinfo : EIATTR_MIN_STACK_SIZE
	.align		4
.L_6:
        /*0024*/ 	.byte	0x04, 0x12
        /*0026*/ 	.short	(.L_8 - .L_7)
	.align		4
.L_7:
        /*0028*/ 	.word	index@(unfold_cbm_kernel)
        /*002c*/ 	.word	0x00000020
.L_8:


//--------------------- .nv.compat                --------------------------
	.section	.nv.compat,"",@"SHT_CUDA_COMPAT_INFO"
	.align	4
        /*0000*/ 	.byte	0x02, 0x09, 0x00, 0x00, 0x02, 0x02, 0x01, 0x00, 0x02, 0x05, 0x05, 0x00, 0x03, 0x07, 0x01, 0x01
        /*0010*/ 	.byte	0x02, 0x03, 0x00, 0x00, 0x02, 0x06, 0x01, 0x00, 0x04, 0x0b, 0x08, 0x00, 0x01, 0x00, 0x00, 0x00
        /*0020*/ 	.byte	0x00, 0x00, 0x00, 0x00


//--------------------- .nv.info.unfold_cbm_kernel --------------------------
	.section	.nv.info.unfold_cbm_kernel,"",@"SHT_CUDA_INFO"
	.sectionflags	@""
	.align	4


	//----- nvinfo : EIATTR_CUDA_API_VERSION
	.align		4
        /*0000*/ 	.byte	0x04, 0x37
        /*0002*/ 	.short	(.L_10 - .L_9)
.L_9:
        /*0004*/ 	.word	0x00000082


	//----- nvinfo : EIATTR_KPARAM_INFO
	.align		4
.L_10:
        /*0008*/ 	.byte	0x04, 0x17
        /*000a*/ 	.short	(.L_12 - .L_11)
.L_11:
        /*000c*/ 	.word	0x00000000
        /*0010*/ 	.short	0x0004
        /*0012*/ 	.short	0x0018
        /*0014*/ 	.byte	0x00, 0xf0, 0x11, 0x00


	//----- nvinfo : EIATTR_KPARAM_INFO
	.align		4
.L_12:
        /*0018*/ 	.byte	0x04, 0x17
        /*001a*/ 	.short	(.L_14 - .L_13)
.L_13:
        /*001c*/ 	.word	0x00000000
        /*0020*/ 	.short	0x0003
        /*0022*/ 	.short	0x0014
        /*0024*/ 	.byte	0x00, 0xf0, 0x11, 0x00


	//----- nvinfo : EIATTR_KPARAM_INFO
	.align		4
.L_14:
        /*0028*/ 	.byte	0x04, 0x17
        /*002a*/ 	.short	(.L_16 - .L_15)
.L_15:
        /*002c*/ 	.word	0x00000000
        /*0030*/ 	.short	0x0002
        /*0032*/ 	.short	0x0010
        /*0034*/ 	.byte	0x00, 0xf0, 0x11, 0x00


	//----- nvinfo : EIATTR_KPARAM_INFO
	.align		4
.L_16:
        /*0038*/ 	.byte	0x04, 0x17
        /*003a*/ 	.short	(.L_18 - .L_17)
.L_17:
        /*003c*/ 	.word	0x00000000
        /*0040*/ 	.short	0x0001
        /*0042*/ 	.short	0x0008
        /*0044*/ 	.byte	0x00, 0xf5, 0x21, 0x00


	//----- nvinfo : EIATTR_KPARAM_INFO
	.align		4
.L_18:
        /*0048*/ 	.byte	0x04, 0x17
        /*004a*/ 	.short	(.L_20 - .L_19)
.L_19:
        /*004c*/ 	.word	0x00000000
        /*0050*/ 	.short	0x0000
        /*0052*/ 	.short	0x0000
        /*0054*/ 	.byte	0x00, 0xf5, 0x21, 0x00


	//----- nvinfo : EIATTR_SPARSE_MMA_MASK
	.align		4
.L_20:
        /*0058*/ 	.byte	0x03, 0x50
        /*005a*/ 	.short	0x0000


	//----- nvinfo : EIATTR_MAXREG_COUNT
	.align		4
        /*005c*/ 	.byte	0x03, 0x1b
        /*005e*/ 	.short	0x00ff


	//----- nvinfo : EIATTR_MERCURY_ISA_VERSION
	.align		4
        /*0060*/ 	.byte	0x03, 0x5f
        /*0062*/ 	.short	0x0101


	//----- nvinfo : EIATTR_VRC_CTA_INIT_COUNT
	.align		4
        /*0064*/ 	.byte	0x02, 0x4a
	.zero		1
	.zero		1


	//----- nvinfo : EIATTR_EXIT_INSTR_OFFSETS
	.align		4
        /*0068*/ 	.byte	0x04, 0x1c
        /*006a*/ 	.short	(.L_22 - .L_21)


	//   ....[0]....
.L_21:
        /*006c*/ 	.word	0x00000080


	//   ....[1]....
        /*0070*/ 	.word	0x00001440


	//----- nvinfo : EIATTR_CRS_STACK_SIZE
	.align		4
.L_22:
        /*0074*/ 	.byte	0x04, 0x1e
        /*0076*/ 	.short	(.L_24 - .L_23)
.L_23:
        /*0078*/ 	.word	0x00000000


	//----- nvinfo : EIATTR_CBANK_PARAM_SIZE
	.align		4
.L_24:
        /*007c*/ 	.byte	0x03, 0x19
        /*007e*/ 	.short	0x001c


	//----- nvinfo : EIATTR_PARAM_CBANK
	.align		4
        /*0080*/ 	.byte	0x04, 0x0a
        /*0082*/ 	.short	(.L_26 - .L_25)
	.align		4
.L_25:
        /*0084*/ 	.word	index@(.nv.constant0.unfold_cbm_kernel)
        /*0088*/ 	.short	0x0380
        /*008a*/ 	.short	0x001c


	//----- nvinfo : EIATTR_SW_WAR
	.align		4
.L_26:
        /*008c*/ 	.byte	0x04, 0x36
        /*008e*/ 	.short	(.L_28 - .L_27)
.L_27:
        /*0090*/ 	.word	0x00000008
.L_28:


//--------------------- .nv.callgraph             --------------------------
	.section	.nv.callgraph,"",@"SHT_CUDA_CALLGRAPH"
	.align	4
	.sectionentsize	8
	.align		4
        /*0000*/ 	.word	0x00000000
	.align		4
        /*0004*/ 	.word	0xffffffff
	.align		4
        /*0008*/ 	.word	0x00000000
	.align		4
        /*000c*/ 	.word	0xfffffffe
	.align		4
        /*0010*/ 	.word	0x00000000
	.align		4
        /*0014*/ 	.word	0xfffffffd
	.align		4
        /*0018*/ 	.word	0x00000000
	.align		4
        /*001c*/ 	.word	0xfffffffc


//--------------------- .nv.constant4             --------------------------
	.section	.nv.constant4,"a",@progbits
	.align	8
	.align		8
.nv.constant4:
        /*0000*/ 	.dword	__cudart_i2opi_f


//--------------------- .text.unfold_cbm_kernel   --------------------------
	.section	.text.unfold_cbm_kernel,"ax",@progbits
	.align	128
        .global         unfold_cbm_kernel
        .type           unfold_cbm_kernel,@function
        .size           unfold_cbm_kernel,(.L_x_21 - unfold_cbm_kernel)
        .other          unfold_cbm_kernel,@"STO_CUDA_ENTRY STV_DEFAULT"
unfold_cbm_kernel:
.text.unfold_cbm_kernel:
[----:B------:R-:W0:Y:S01]  /*0000*/  LDC R1, c[0x0][0x37c] ;  /* 0x0000df00ff017b82 */ /* 0x000e220000000800 */
[----:B------:R-:W1:Y:S07]  /*0010*/  S2R R0, SR_TID.X ;  /* 0x0000000000007919 */ /* 0x000e6e0000002100 */
[----:B------:R-:W1:Y:S01]  /*0020*/  S2UR UR4, SR_CTAID.X ;  /* 0x00000000000479c3 */ /* 0x000e620000002500 */
[----:B------:R-:W2:Y:S01]  /*0030*/  LDCU UR5, c[0x0][0x394] ;  /* 0x00007280ff0577ac */ /* 0x000ea20008000800 */
[----:B0-----:R-:W-:-:S06]  /*0040*/  VIADD R1, R1, 0xffffffe0 ;  /* 0xffffffe001017836 */ /* 0x001fcc0000000000 */
[----:B------:R-:W1:Y:S02]  /*0050*/  LDC R5, c[0x0][0x360] ;  /* 0x0000d800ff057b82 */ /* 0x000e640000000800 */
[----:B-1----:R-:W-:-:S05]  /*0060*/  IMAD R5, R5, UR4, R0 ;  /* 0x0000000405057c24 */ /* 0x002fca000f8e0200 */
[----:B--2---:R-:W-:-:S13]  /*0070*/  ISETP.GE.AND P0, PT, R5, UR5, PT ;  /* 0x0000000505007c0c */ /* 0x004fda000bf06270 */
[----:B------:R-:W-:Y:S05]  /*0080*/  @P0 EXIT ;  /* 0x000000000000094d */ /* 0x000fea0003800000 */
[----:B------:R-:W0:Y:S01]  /*0090*/  LDC R9, c[0x0][0x390] ;  /* 0x0000e400ff097b82 */ /* 0x000e220000000800 */
[----:B------:R-:W-:Y:S01]  /*00a0*/  IMAD R4, R5, 0x11, RZ ;  /* 0x0000001105047824 */ /* 0x000fe200078e02ff */
[----:B------:R-:W1:Y:S04]  /*00b0*/  LDCU.64 UR6, c[0x0][0x358] ;  /* 0x00006b00ff0677ac */ /* 0x000e680008000a00 */
[----:B------:R-:W-:Y:S02]  /*00c0*/  IABS R8, R4 ;  /* 0x0000000400087213 */ /* 0x000fe40000000000 */
[----:B------:R-:W-:Y:S02]  /*00d0*/  ISETP.GE.AND P1, PT, R4, RZ, PT ;  /* 0x000000ff0400720c */ /* 0x000fe40003f26270 */
[----:B0-----:R-:W-:-:S04]  /*00e0*/  IABS R0, R9 ;  /* 0x0000000900007213 */ /* 0x001fc80000000000 */
[----:B------:R-:W0:Y:S08]  /*00f0*/  I2F.RP R6, R0 ;  /* 0x0000000000067306 */ /* 0x000e300000209400 */
[----:B0-----:R-:W0:Y:S02]  /*0100*/  MUFU.RCP R6, R6 ;  /* 0x0000000600067308 */ /* 0x001e240000001000 */
[----:B0-----:R-:W-:-:S06]  /*0110*/  VIADD R2, R6, 0xffffffe ;  /* 0x0ffffffe06027836 */ /* 0x001fcc0000000000 */
[----:B------:R0:W2:Y:S02]  /*0120*/  F2I.FTZ.U32.TRUNC.NTZ R3, R2 ;  /* 0x0000000200037305 */ /* 0x0000a4000021f000 */
[----:B0-----:R-:W-:Y:S02]  /*0130*/  HFMA2 R2, -RZ, RZ, 0, 0 ;  /* 0x00000000ff027431 */ /* 0x001fe400000001ff */
[----:B--2---:R-:W-:-:S04]  /*0140*/  IMAD.MOV R7, RZ, RZ, -R3 ;  /* 0x000000ffff077224 */ /* 0x004fc800078e0a03 */
[----:B------:R-:W-:-:S04]  /*0150*/  IMAD R7, R7, R0, RZ ;  /* 0x0000000007077224 */ /* 0x000fc800078e02ff */
[----:B------:R-:W-:-:S04]  /*0160*/  IMAD.HI.U32 R3, R3, R7, R2 ;  /* 0x0000000703037227 */ /* 0x000fc800078e0002 */
[----:B------:R-:W-:Y:S01]  /*0170*/  IMAD.MOV.U32 R7, RZ, RZ, R8 ;  /* 0x000000ffff077224 */ /* 0x000fe200078e0008 */
[----:B------:R-:W-:-:S03]  /*0180*/  LOP3.LUT R8, RZ, R9, RZ, 0x33, !PT ;  /* 0x00000009ff087212 */ /* 0x000fc600078e33ff */
[----:B------:R-:W-:-:S04]  /*0190*/  IMAD.HI.U32 R6, R3, R7, RZ ;  /* 0x0000000703067227 */ /* 0x000fc800078e00ff */
[----:B------:R-:W-:-:S04]  /*01a0*/  IMAD.MOV R6, RZ, RZ, -R6 ;  /* 0x000000ffff067224 */ /* 0x000fc800078e0a06 */
[----:B------:R-:W-:-:S05]  /*01b0*/  IMAD R7, R0, R6, R7 ;  /* 0x0000000600077224 */ /* 0x000fca00078e0207 */
[----:B------:R-:W-:-:S13]  /*01c0*/  ISETP.GT.U32.AND P0, PT, R0, R7, PT ;  /* 0x000000070000720c */ /* 0x000fda0003f04070 */
[----:B------:R-:W-:-:S05]  /*01d0*/  @!P0 IMAD.IADD R7, R7, 0x1, -R0 ;  /* 0x0000000107078824 */ /* 0x000fca00078e0a00 */
[----:B------:R-:W-:-:S13]  /*01e0*/  ISETP.GT.U32.AND P0, PT, R0, R7, PT ;  /* 0x000000070000720c */ /* 0x000fda0003f04070 */
[----:B------:R-:W-:Y:S02]  /*01f0*/  @!P0 IADD3 R7, PT, PT, R7, -R0, RZ ;  /* 0x8000000007078210 */ /* 0x000fe40007ffe0ff */
[----:B------:R-:W-:-:S03]  /*0200*/  ISETP.NE.AND P0, PT, R9, RZ, PT ;  /* 0x000000ff0900720c */ /* 0x000fc60003f05270 */
[----:B------:R-:W-:-:S05]  /*0210*/  @!P1 IMAD.MOV R7, RZ, RZ, -R7 ;  /* 0x000000ffff079224 */ /* 0x000fca00078e0a07 */
[----:B------:R-:W-:-:S05]  /*0220*/  SEL R4, R8, R7, !P0 ;  /* 0x0000000708047207 */ /* 0x000fca0004000000 */
[----:B------:R-:W-:-:S04]  /*0230*/  IMAD.IADD R4, R4, 0x1, R9 ;  /* 0x0000000104047824 */ /* 0x000fc800078e0209 */
[C---:B------:R-:W-:Y:S01]  /*0240*/  VIADD R11, R4.reuse, 0xfffffffe ;  /* 0xfffffffe040b7836 */ /* 0x040fe20000000000 */
[----:B------:R-:W-:-:S04]  /*0250*/  IADD3 R10, PT, PT, R4, -0x3, RZ ;  /* 0xfffffffd040a7810 */ /* 0x000fc80007ffe0ff */
[----:B------:R-:W-:Y:S02]  /*0260*/  IABS R9, R11 ;  /* 0x0000000b00097213 */ /* 0x000fe40000000000 */
[----:B------:R-:W-:Y:S02]  /*0270*/  IABS R6, R10 ;  /* 0x0000000a00067213 */ /* 0x000fe40000000000 */
[----:B------:R-:W-:Y:S01]  /*0280*/  ISETP.GE.AND P3, PT, R11, RZ, PT ;  /* 0x000000ff0b00720c */ /* 0x000fe20003f66270 */
[----:B------:R-:W-:-:S04]  /*0290*/  IMAD.HI.U32 R2, R3, R9, RZ ;  /* 0x0000000903027227 */ /* 0x000fc800078e00ff */
[----:B------:R-:W-:Y:S02]  /*02a0*/  IMAD.MOV R2, RZ, RZ, -R2 ;  /* 0x000000ffff027224 */ /* 0x000fe400078e0a02 */
[----:B------:R-:W-:-:S04]  /*02b0*/  IMAD.HI.U32 R3, R3, R6, RZ ;  /* 0x0000000603037227 */ /* 0x000fc800078e00ff */
[----:B------:R-:W-:Y:S02]  /*02c0*/  IMAD R9, R0, R2, R9 ;  /* 0x0000000200097224 */ /* 0x000fe400078e0209 */
[----:B------:R-:W-:-:S03]  /*02d0*/  IMAD.MOV R3, RZ, RZ, -R3 ;  /* 0x000000ffff037224 */ /* 0x000fc600078e0a03 */
[C---:B------:R-:W-:Y:S01]  /*02e0*/  ISETP.GT.U32.AND P2, PT, R0.reuse, R9, PT ;  /* 0x000000090000720c */ /* 0x040fe20003f44070 */
[C---:B------:R-:W-:Y:S02]  /*02f0*/  IMAD R3, R0.reuse, R3, R6 ;  /* 0x0000000300037224 */ /* 0x040fe400078e0206 */
[----:B------:R-:W0:Y:S03]  /*0300*/  LDC.64 R6, c[0x0][0x380] ;  /* 0x0000e000ff067b82 */ /* 0x000e260000000a00 */
[----:B------:R-:W-:-:S07]  /*0310*/  ISETP.GT.U32.AND P1, PT, R0, R3, PT ;  /* 0x000000030000720c */ /* 0x000fce0003f24070 */
[----:B------:R-:W-:-:S05]  /*0320*/  @!P2 IMAD.IADD R9, R9, 0x1, -R0 ;  /* 0x000000010909a824 */ /* 0x000fca00078e0a00 */
[----:B------:R-:W-:Y:S02]  /*0330*/  ISETP.GT.U32.AND P2, PT, R0, R9, PT ;  /* 0x000000090000720c */ /* 0x000fe40003f44070 */
[----:B------:R-:W-:-:S04]  /*0340*/  @!P1 IADD3 R3, PT, PT, R3, -R0, RZ ;  /* 0x8000000003039210 */ /* 0x000fc80007ffe0ff */
[----:B------:R-:W-:-:S07]  /*0350*/  ISETP.GT.U32.AND P1, PT, R0, R3, PT ;  /* 0x000000030000720c */ /* 0x000fce0003f24070 */
[----:B------:R-:W-:Y:S01]  /*0360*/  @!P2 IMAD.IADD R9, R9, 0x1, -R0 ;  /* 0x000000010909a824 */ /* 0x000fe200078e0a00 */
[----:B------:R-:W-:-:S03]  /*0370*/  ISETP.GE.AND P2, PT, R10, RZ, PT ;  /* 0x000000ff0a00720c */ /* 0x000fc60003f46270 */
[----:B------:R-:W-:Y:S02]  /*0380*/  IMAD.MOV.U32 R11, RZ, RZ, R9 ;  /* 0x000000ffff0b7224 */ /* 0x000fe400078e0009 */
[----:B------:R-:W-:-:S03]  /*0390*/  @!P1 IMAD.IADD R3, R3, 0x1, -R0 ;  /* 0x0000000103039824 */ /* 0x000fc600078e0a00 */
[----:B------:R-:W-:Y:S01]  /*03a0*/  @!P3 IADD3 R11, PT, PT, -R11, RZ, RZ ;  /* 0x000000ff0b0bb210 */ /* 0x000fe20007ffe1ff */
[----:B------:R-:W-:-:S03]  /*03b0*/  IMAD.MOV.U32 R9, RZ, RZ, R3 ;  /* 0x000000ffff097224 */ /* 0x000fc600078e0003 */
[----:B------:R-:W-:Y:S01]  /*03c0*/  SEL R3, R8, R11, !P0 ;  /* 0x0000000b08037207 */ /* 0x000fe20004000000 */
[----:B------:R-:W-:-:S04]  /*03d0*/  @!P2 IMAD.MOV R9, RZ, RZ, -R9 ;  /* 0x000000ffff09a224 */ /* 0x000fc800078e0a09 */
[----:B0-----:R-:W-:Y:S01]  /*03e0*/  IMAD.WIDE R2, R3, 0x4, R6 ;  /* 0x0000000403027825 */ /* 0x001fe200078e0206 */
[----:B------:R-:W-:-:S05]  /*03f0*/  SEL R9, R8, R9, !P0 ;  /* 0x0000000908097207 */ /* 0x000fca0004000000 */
[----:B-1----:R-:W2:Y:S01]  /*0400*/  LDG.E.CONSTANT R2, desc[UR6][R2.64] ;  /* 0x0000000602027981 */ /* 0x002ea2000c1e9900 */
[----:B------:R-:W-:-:S05]  /*0410*/  IMAD.WIDE R8, R9, 0x4, R6 ;  /* 0x0000000409087825 */ /* 0x000fca00078e0206 */
[----:B------:R-:W3:Y:S01]  /*0420*/  LDG.E.CONSTANT R0, desc[UR6][R8.64] ;  /* 0x0000000608007981 */ /* 0x000ee2000c1e9900 */
[----:B------:R-:W-:Y:S01]  /*0430*/  MOV R7, 0x3eaaaaab ;  /* 0x3eaaaaab00077802 */ /* 0x000fe20000000f00 */
[----:B------:R-:W-:Y:S01]  /*0440*/  IMAD.MOV.U32 R6, RZ, RZ, 0x40400000 ;  /* 0x40400000ff067424 */ /* 0x000fe200078e00ff */
[----:B------:R-:W-:Y:S03]  /*0450*/  BSSY.RECONVERGENT B0, `(.L_x_0) ;  /* 0x000000e000007945 */ /* 0x000fe60003800200 */
[----:B------:R-:W-:-:S04]  /*0460*/  FFMA R6, R7, -R6, 1 ;  /* 0x3f80000007067423 */ /* 0x000fc80000000806 */
[----:B------:R-:W-:Y:S01]  /*0470*/  FFMA R7, R6, R7, 0.3333333432674407959 ;  /* 0x3eaaaaab06077423 */ /* 0x000fe20000000007 */
[----:B--2---:R-:W0:Y:S03]  /*0480*/  FCHK P0, R2, 3 ;  /* 0x4040000002007902 */ /* 0x004e260000000000 */
[----:B------:R-:W-:-:S04]  /*0490*/  FFMA R10, R2, R7, RZ ;  /* 0x00000007020a7223 */ /* 0x000fc800000000ff */
[----:B------:R-:W-:Y:S01]  /*04a0*/  FFMA R11, R10, -3, R2 ;  /* 0xc04000000a0b7823 */ /* 0x000fe20000000002 */
[----:B---3--:R-:W-:-:S03]  /*04b0*/  FFMA R6, R0, 0.25, RZ ;  /* 0x3e80000000067823 */ /* 0x008fc600000000ff */
[----:B------:R-:W-:Y:S01]  /*04c0*/  FFMA R7, R7, R11, R10 ;  /* 0x0000000b07077223 */ /* 0x000fe2000000000a */
[----:B0-----:R-:W-:Y:S06]  /*04d0*/  @!P0 BRA `(.L_x_1) ;  /* 0x0000000000148947 */ /* 0x001fec0003800000 */
[----:B------:R-:W-:Y:S01]  /*04e0*/  IMAD.MOV.U32 R0, RZ, RZ, R2 ;  /* 0x000000ffff007224 */ /* 0x000fe200078e0002 */
[----:B------:R-:W-:Y:S02]  /*04f0*/  MOV R3, 0x40400000 ;  /* 0x4040000000037802 */ /* 0x000fe40000000f00 */
[----:B------:R-:W-:-:S07]  /*0500*/  MOV R8, 0x520 ;  /* 0x0000052000087802 */ /* 0x000fce0000000f00 */
[----:B------:R-:W-:Y:S05]  /*0510*/  CALL.REL.NOINC `($__internal_0_$__cuda_sm3x_div_rn_noftz_f32_slowpath) ;  /* 0x0000000c00cc7944 */ /* 0x000fea0003c00000 */
[----:B------:R-:W-:-:S07]  /*0520*/  IMAD.MOV.U32 R7, RZ, RZ, R3 ;  /* 0x000000ffff077224 */ /* 0x000fce00078e0003 */
.L_x_1:
[----:B------:R-:W-:Y:S05]  /*0530*/  BSYNC.RECONVERGENT B0 ;  /* 0x0000000000007941 */ /* 0x000fea0003800200 */
.L_x_0:
[----:B------:R-:W0:Y:S01]  /*0540*/  LDC R0, c[0x0][0x390] ;  /* 0x0000e400ff007b82 */ /* 0x000e220000000800 */
[C---:B------:R-:W-:Y:S01]  /*0550*/  VIADD R9, R4.reuse, 0xffffffff ;  /* 0xffffffff04097836 */ /* 0x040fe20000000000 */
[----:B------:R-:W-:Y:S01]  /*0560*/  IABS R17, R4 ;  /* 0x0000000400117213 */ /* 0x000fe20000000000 */
[----:B------:R-:W-:-:S03]  /*0570*/  VIADD R10, R4, 0x1 ;  /* 0x00000001040a7836 */ /* 0x000fc60000000000 */
[----:B------:R-:W-:Y:S02]  /*0580*/  IABS R15, R9 ;  /* 0x00000009000f7213 */ /* 0x000fe40000000000 */
[----:B------:R-:W-:Y:S02]  /*0590*/  IABS R19, R10 ;  /* 0x0000000a00137213 */ /* 0x000fe40000000000 */
[----:B------:R-:W-:Y:S02]  /*05a0*/  ISETP.GE.AND P5, PT, R10, RZ, PT ;  /* 0x000000ff0a00720c */ /* 0x000fe40003fa6270 */
[----:B0-----:R-:W-:-:S04]  /*05b0*/  IABS R8, R0 ;  /* 0x0000000000087213 */ /* 0x001fc80000000000 */
[----:B------:R-:W0:Y:S08]  /*05c0*/  I2F.RP R12, R8 ;  /* 0x00000008000c7306 */ /* 0x000e300000209400 */
[----:B0-----:R-:W0:Y:S02]  /*05d0*/  MUFU.RCP R12, R12 ;  /* 0x0000000c000c7308 */ /* 0x001e240000001000 */
[----:B0-----:R-:W-:-:S06]  /*05e0*/  VIADD R2, R12, 0xffffffe ;  /* 0x0ffffffe0c027836 */ /* 0x001fcc0000000000 */
[----:B------:R0:W1:Y:S02]  /*05f0*/  F2I.FTZ.U32.TRUNC.NTZ R3, R2 ;  /* 0x0000000200037305 */ /* 0x000064000021f000 */
[----:B0-----:R-:W-:Y:S01]  /*0600*/  HFMA2 R2, -RZ, RZ, 0, 0 ;  /* 0x00000000ff027431 */ /* 0x001fe200000001ff */
[----:B-1----:R-:W-:-:S05]  /*0610*/  IADD3 R11, PT, PT, RZ, -R3, RZ ;  /* 0x80000003ff0b7210 */ /* 0x002fca0007ffe0ff */
[----:B------:R-:W-:-:S04]  /*0620*/  IMAD R11, R11, R8, RZ ;  /* 0x000000080b0b7224 */ /* 0x000fc800078e02ff */
[----:B------:R-:W-:-:S04]  /*0630*/  IMAD.HI.U32 R14, R3, R11, R2 ;  /* 0x0000000b030e7227 */ /* 0x000fc800078e0002 */
[----:B------:R-:W-:Y:S02]  /*0640*/  VIADD R11, R4, 0x2 ;  /* 0x00000002040b7836 */ /* 0x000fe40000000000 */
[----:B------:R-:W-:-:S03]  /*0650*/  IMAD.HI.U32 R3, R14, R17, RZ ;  /* 0x000000110e037227 */ /* 0x000fc600078e00ff */
[----:B------:R-:W-:Y:S01]  /*0660*/  IABS R21, R11 ;  /* 0x0000000b00157213 */ /* 0x000fe20000000000 */
[C---:B------:R-:W-:Y:S01]  /*0670*/  IMAD.HI.U32 R2, R14.reuse, R15, RZ ;  /* 0x0000000f0e027227 */ /* 0x040fe200078e00ff */
[----:B------:R-:W-:Y:S02]  /*0680*/  IADD3 R3, PT, PT, -R3, RZ, RZ ;  /* 0x000000ff03037210 */ /* 0x000fe40007ffe1ff */
[----:B------:R-:W-:Y:S01]  /*0690*/  ISETP.GE.AND P4, PT, R11, RZ, PT ;  /* 0x000000ff0b00720c */ /* 0x000fe20003f86270 */
[----:B------:R-:W-:-:S04]  /*06a0*/  IMAD.HI.U32 R12, R14, R19, RZ ;  /* 0x000000130e0c7227 */ /* 0x000fc800078e00ff */
[----:B------:R-:W-:-:S04]  /*06b0*/  IMAD.HI.U32 R13, R14, R21, RZ ;  /* 0x000000150e0d7227 */ /* 0x000fc800078e00ff */
[----:B------:R-:W-:Y:S02]  /*06c0*/  IMAD.MOV R2, RZ, RZ, -R2 ;  /* 0x000000ffff027224 */ /* 0x000fe400078e0a02 */
[----:B------:R-:W-:Y:S02]  /*06d0*/  IMAD.MOV R12, RZ, RZ, -R12 ;  /* 0x000000ffff0c7224 */ /* 0x000fe400078e0a0c */
[----:B------:R-:W-:Y:S02]  /*06e0*/  IMAD.MOV R14, RZ, RZ, -R13 ;  /* 0x000000ffff0e7224 */ /* 0x000fe400078e0a0d */
[C---:B------:R-:W-:Y:S02]  /*06f0*/  IMAD R13, R8.reuse, R2, R15 ;  /* 0x00000002080d7224 */ /* 0x040fe400078e020f */
[C---:B------:R-:W-:Y:S02]  /*0700*/  IMAD R15, R8.reuse, R3, R17 ;  /* 0x00000003080f7224 */ /* 0x040fe400078e0211 */
[C---:B------:R-:W-:Y:S01]  /*0710*/  IMAD R17, R8.reuse, R12, R19 ;  /* 0x0000000c08117224 */ /* 0x040fe200078e0213 */
[C---:B------:R-:W-:Y:S01]  /*0720*/  ISETP.GT.U32.AND P0, PT, R8.reuse, R13, PT ;  /* 0x0000000d0800720c */ /* 0x040fe20003f04070 */
[C---:B------:R-:W-:Y:S01]  /*0730*/  IMAD R19, R8.reuse, R14, R21 ;  /* 0x0000000e08137224 */ /* 0x040fe200078e0215 */
[C---:B------:R-:W-:Y:S01]  /*0740*/  ISETP.GT.U32.AND P1, PT, R8.reuse, R15, PT ;  /* 0x0000000f0800720c */ /* 0x040fe20003f24070 */
[----:B------:R-:W0:Y:S01]  /*0750*/  LDC.64 R2, c[0x0][0x380] ;  /* 0x0000e000ff027b82 */ /* 0x000e220000000a00 */
[----:B------:R-:W-:-:S02]  /*0760*/  ISETP.GT.U32.AND P2, PT, R8, R17, PT ;  /* 0x000000110800720c */ /* 0x000fc40003f44070 */
[----:B------:R-:W-:-:S07]  /*0770*/  ISETP.GT.U32.AND P3, PT, R8, R19, PT ;  /* 0x000000130800720c */ /* 0x000fce0003f64070 */
[-C--:B------:R-:W-:Y:S02]  /*0780*/  @!P0 IADD3 R13, PT, PT, R13, -R8.reuse, RZ ;  /* 0x800000080d0d8210 */ /* 0x080fe40007ffe0ff */
[--C-:B------:R-:W-:Y:S02]  /*0790*/  @!P1 IMAD.IADD R15, R15, 0x1, -R8.reuse ;  /* 0x000000010f0f9824 */ /* 0x100fe400078e0a08 */
[C---:B------:R-:W-:Y:S01]  /*07a0*/  ISETP.GT.U32.AND P6, PT, R8.reuse, R13, PT ;  /* 0x0000000d0800720c */ /* 0x040fe20003fc4070 */
[----:B------:R-:W-:Y:S01]  /*07b0*/  @!P2 IMAD.IADD R17, R17, 0x1, -R8 ;  /* 0x000000011111a824 */ /* 0x000fe200078e0a08 */
[----:B------:R-:W-:Y:S02]  /*07c0*/  @!P3 IADD3 R19, PT, PT, R19, -R8, RZ ;  /* 0x800000081313b210 */ /* 0x000fe40007ffe0ff */
[C---:B------:R-:W-:Y:S02]  /*07d0*/  ISETP.GT.U32.AND P0, PT, R8.reuse, R15, PT ;  /* 0x0000000f0800720c */ /* 0x040fe40003f04070 */
[----:B------:R-:W-:-:S02]  /*07e0*/  ISETP.GT.U32.AND P1, PT, R8, R19, PT ;  /* 0x000000130800720c */ /* 0x000fc40003f24070 */
[----:B------:R-:W-:Y:S02]  /*07f0*/  ISETP.GE.AND P3, PT, R9, RZ, PT ;  /* 0x000000ff0900720c */ /* 0x000fe40003f66270 */
[----:B------:R-:W-:-:S03]  /*0800*/  ISETP.GT.U32.AND P2, PT, R8, R17, PT ;  /* 0x000000110800720c */ /* 0x000fc60003f44070 */
[----:B------:R-:W-:Y:S01]  /*0810*/  @!P6 IMAD.IADD R13, R13, 0x1, -R8 ;  /* 0x000000010d0de824 */ /* 0x000fe200078e0a08 */
[----:B------:R-:W-:-:S03]  /*0820*/  ISETP.GE.AND P6, PT, R4, RZ, PT ;  /* 0x000000ff0400720c */ /* 0x000fc60003fc6270 */
[--C-:B------:R-:W-:Y:S01]  /*0830*/  @!P0 IMAD.IADD R15, R15, 0x1, -R8.reuse ;  /* 0x000000010f0f8824 */ /* 0x100fe200078e0a08 */
[----:B------:R-:W-:Y:S02]  /*0840*/  ISETP.NE.AND P0, PT, R0, RZ, PT ;  /* 0x000000ff0000720c */ /* 0x000fe40003f05270 */
[----:B------:R-:W-:Y:S01]  /*0850*/  @!P1 IADD3 R19, PT, PT, R19, -R8, RZ ;  /* 0x8000000813139210 */ /* 0x000fe20007ffe0ff */
[----:B------:R-:W-:Y:S01]  /*0860*/  @!P3 IMAD.MOV R13, RZ, RZ, -R13 ;  /* 0x000000ffff0db224 */ /* 0x000fe200078e0a0d */
[----:B------:R-:W-:Y:S01]  /*0870*/  LOP3.LUT R0, RZ, R0, RZ, 0x33, !PT ;  /* 0x00000000ff007212 */ /* 0x000fe200078e33ff */
[----:B------:R-:W-:Y:S01]  /*0880*/  @!P2 IMAD.IADD R17, R17, 0x1, -R8 ;  /* 0x000000011111a824 */ /* 0x000fe200078e0a08 */
[----:B------:R-:W-:Y:S02]  /*0890*/  @!P4 IADD3 R19, PT, PT, -R19, RZ, RZ ;  /* 0x000000ff1313c210 */ /* 0x000fe40007ffe1ff */
[C---:B------:R-:W-:Y:S01]  /*08a0*/  SEL R9, R0.reuse, R13, !P0 ;  /* 0x0000000d00097207 */ /* 0x040fe20004000000 */
[----:B------:R-:W-:Y:S01]  /*08b0*/  @!P6 IMAD.MOV R15, RZ, RZ, -R15 ;  /* 0x000000ffff0fe224 */ /* 0x000fe200078e0a0f */
[----:B------:R-:W-:Y:S01]  /*08c0*/  SEL R13, R0, R19, !P0 ;  /* 0x00000013000d7207 */ /* 0x000fe20004000000 */
[----:B------:R-:W-:-:S02]  /*08d0*/  @!P5 IMAD.MOV R17, RZ, RZ, -R17 ;  /* 0x000000ffff11d224 */ /* 0x000fc400078e0a11 */
[--C-:B0-----:R-:W-:Y:S01]  /*08e0*/  IMAD.WIDE R8, R9, 0x4, R2.reuse ;  /* 0x0000000409087825 */ /* 0x101fe200078e0202 */
[C---:B------:R-:W-:Y:S02]  /*08f0*/  SEL R11, R0.reuse, R15, !P0 ;  /* 0x0000000f000b7207 */ /* 0x040fe40004000000 */
[----:B------:R-:W-:Y:S01]  /*0900*/  SEL R17, R0, R17, !P0 ;  /* 0x0000001100117207 */ /* 0x000fe20004000000 */
[--C-:B------:R-:W-:Y:S02]  /*0910*/  IMAD.WIDE R12, R13, 0x4, R2.reuse ;  /* 0x000000040d0c7825 */ /* 0x100fe400078e0202 */
[----:B------:R-:W2:Y:S02]  /*0920*/  LDG.E.CONSTANT R8, desc[UR6][R8.64] ;  /* 0x0000000608087981 */ /* 0x000ea4000c1e9900 */
[--C-:B------:R-:W-:Y:S02]  /*0930*/  IMAD.WIDE R10, R11, 0x4, R2.reuse ;  /* 0x000000040b0a7825 */ /* 0x100fe400078e0202 */
[----:B------:R-:W3:Y:S02]  /*0940*/  LDG.E.CONSTANT R12, desc[UR6][R12.64] ;  /* 0x000000060c0c7981 */ /* 0x000ee4000c1e9900 */
[----:B------:R-:W-:-:S02]  /*0950*/  IMAD.WIDE R2, R17, 0x4, R2 ;  /* 0x0000000411027825 */ /* 0x000fc400078e0202 */
[----:B------:R-:W4:Y:S04]  /*0960*/  LDG.E.CONSTANT R10, desc[UR6][R10.64] ;  /* 0x000000060a0a7981 */ /* 0x000f28000c1e9900 */
[----:B------:R-:W5:Y:S01]  /*0970*/  LDG.E.CONSTANT R2, desc[UR6][R2.64] ;  /* 0x0000000602027981 */ /* 0x000f62000c1e9900 */
[----:B------:R-:W-:Y:S01]  /*0980*/  MOV R0, 0x3eaaaaab ;  /* 0x3eaaaaab00007802 */ /* 0x000fe20000000f00 */
[----:B------:R-:W-:Y:S02]  /*0990*/  IMAD.MOV.U32 R15, RZ, RZ, 0x40400000 ;  /* 0x40400000ff0f7424 */ /* 0x000fe400078e00ff */
[----:B------:R-:W-:Y:S01]  /*09a0*/  FADD R7, R6, R7 ;  /* 0x0000000706077221 */ /* 0x000fe20000000000 */
[----:B------:R-:W-:Y:S01]  /*09b0*/  BSSY.RECONVERGENT B0, `(.L_x_2) ;  /* 0x000000f000007945 */ /* 0x000fe20003800200 */
[----:B------:R-:W-:-:S04]  /*09c0*/  FFMA R15, R0, -R15, 1 ;  /* 0x3f800000000f7423 */ /* 0x000fc8000000080f */
[----:B------:R-:W-:Y:S01]  /*09d0*/  FFMA R0, R15, R0, 0.3333333432674407959 ;  /* 0x3eaaaaab0f007423 */ /* 0x000fe20000000000 */
[----:B--2---:R-:W-:Y:S01]  /*09e0*/  FFMA R9, R8, 0.5, R7 ;  /* 0x3f00000008097823 */ /* 0x004fe20000000007 */
[----:B---3--:R-:W0:Y:S02]  /*09f0*/  FCHK P0, R12, 3 ;  /* 0x404000000c007902 */ /* 0x008e240000000000 */
[----:B------:R-:W-:Y:S01]  /*0a00*/  FFMA R7, R0, R12, RZ ;  /* 0x0000000c00077223 */ /* 0x000fe200000000ff */
[----:B----4-:R-:W-:-:S03]  /*0a10*/  FADD R9, R9, R10 ;  /* 0x0000000a09097221 */ /* 0x010fc60000000000 */
[----:B------:R-:W-:Y:S01]  /*0a20*/  FFMA R6, R7, -3, R12 ;  /* 0xc040000007067823 */ /* 0x000fe2000000000c */
[----:B-----5:R-:W-:-:S03]  /*0a30*/  FFMA R2, R2, 0.5, R9 ;  /* 0x3f00000002027823 */ /* 0x020fc60000000009 */
[----:B------:R-:W-:Y:S01]  /*0a40*/  FFMA R3, R0, R6, R7 ;  /* 0x0000000600037223 */ /* 0x000fe20000000007 */
[----:B0-----:R-:W-:Y:S06]  /*0a50*/  @!P0 BRA `(.L_x_3) ;  /* 0x0000000000108947 */ /* 0x001fec0003800000 */
[----:B------:R-:W-:Y:S01]  /*0a60*/  IMAD.MOV.U32 R0, RZ, RZ, R12 ;  /* 0x000000ffff007224 */ /* 0x000fe200078e000c */
[----:B------:R-:W-:Y:S02]  /*0a70*/  MOV R3, 0x40400000 ;  /* 0x4040000000037802 */ /* 0x000fe40000000f00 */
[----:B------:R-:W-:-:S07]  /*0a80*/  MOV R8, 0xaa0 ;  /* 0x00000aa000087802 */ /* 0x000fce0000000f00 */
[----:B------:R-:W-:Y:S05]  /*0a90*/  CALL.REL.NOINC `($__internal_0_$__cuda_sm3x_div_rn_noftz_f32_slowpath) ;  /* 0x00000008006c7944 */ /* 0x000fea0003c00000 */
.L_x_3:
[----:B------:R-:W-:Y:S05]  /*0aa0*/  BSYNC.RECONVERGENT B0 ;  /* 0x0000000000007941 */ /* 0x000fea0003800200 */
.L_x_2:
[----:B------:R-:W0:Y:S01]  /*0ab0*/  LDC R9, c[0x0][0x390] ;  /* 0x0000e400ff097b82 */ /* 0x000e220000000800 */
[----:B------:R-:W-:-:S04]  /*0ac0*/  IADD3 R4, PT, PT, R4, 0x3, RZ ;  /* 0x0000000304047810 */ /* 0x000fc80007ffe0ff */
[----:B------:R-:W-:Y:S02]  /*0ad0*/  IABS R10, R4 ;  /* 0x00000004000a7213 */ /* 0x000fe40000000000 */
[----:B------:R-:W-:Y:S02]  /*0ae0*/  ISETP.GE.AND P1, PT, R4, RZ, PT ;  /* 0x000000ff0400720c */ /* 0x000fe40003f26270 */
[----:B0-----:R-:W-:Y:S02]  /*0af0*/  IABS R11, R9 ;  /* 0x00000009000b7213 */ /* 0x001fe40000000000 */
[----:B------:R-:W-:Y:S02]  /*0b00*/  ISETP.NE.AND P2, PT, R9, RZ, PT ;  /* 0x000000ff0900720c */ /* 0x000fe40003f45270 */
[----:B------:R-:W0:Y:S08]  /*0b10*/  I2F.RP R0, R11 ;  /* 0x0000000b00007306 */ /* 0x000e300000209400 */
[----:B0-----:R-:W0:Y:S02]  /*0b20*/  MUFU.RCP R0, R0 ;  /* 0x0000000000007308 */ /* 0x001e240000001000 */
[----:B0-----:R-:W-:-:S06]  /*0b30*/  VIADD R8, R0, 0xffffffe ;  /* 0x0ffffffe00087836 */ /* 0x001fcc0000000000 */
[----:B------:R-:W0:Y:S02]  /*0b40*/  F2I.FTZ.U32.TRUNC.NTZ R7, R8 ;  /* 0x0000000800077305 */ /* 0x000e24000021f000 */
[----:B0-----:R-:W-:-:S04]  /*0b50*/  IMAD.MOV R6, RZ, RZ, -R7 ;  /* 0x000000ffff067224 */ /* 0x001fc800078e0a07 */
[----:B------:R-:W-:Y:S02]  /*0b60*/  IMAD R13, R6, R11, RZ ;  /* 0x0000000b060d7224 */ /* 0x000fe400078e02ff */
[----:B------:R-:W-:-:S04]  /*0b70*/  IMAD.MOV.U32 R6, RZ, RZ, RZ ;  /* 0x000000ffff067224 */ /* 0x000fc800078e00ff */
[----:B------:R-:W-:-:S04]  /*0b80*/  IMAD.HI.U32 R13, R7, R13, R6 ;  /* 0x0000000d070d7227 */ /* 0x000fc800078e0006 */
[----:B------:R-:W-:-:S04]  /*0b90*/  IMAD.MOV.U32 R6, RZ, RZ, R10 ;  /* 0x000000ffff067224 */ /* 0x000fc800078e000a */
[----:B------:R-:W-:-:S05]  /*0ba0*/  IMAD.HI.U32 R0, R13, R6, RZ ;  /* 0x000000060d007227 */ /* 0x000fca00078e00ff */
[----:B------:R-:W-:-:S05]  /*0bb0*/  IADD3 R7, PT, PT, -R0, RZ, RZ ;  /* 0x000000ff00077210 */ /* 0x000fca0007ffe1ff */
[C---:B------:R-:W-:Y:S02]  /*0bc0*/  IMAD R0, R11.reuse, R7, R6 ;  /* 0x000000070b007224 */ /* 0x040fe400078e0206 */
[----:B------:R-:W0:Y:S03]  /*0bd0*/  LDC.64 R6, c[0x0][0x380] ;  /* 0x0000e000ff067b82 */ /* 0x000e260000000a00 */
[----:B------:R-:W-:-:S13]  /*0be0*/  ISETP.GT.U32.AND P0, PT, R11, R0, PT ;  /* 0x000000000b00720c */ /* 0x000fda0003f04070 */
[----:B------:R-:W-:-:S05]  /*0bf0*/  @!P0 IMAD.IADD R0, R0, 0x1, -R11 ;  /* 0x0000000100008824 */ /* 0x000fca00078e0a0b */
[----:B------:R-:W-:-:S13]  /*0c00*/  ISETP.GT.U32.AND P0, PT, R11, R0, PT ;  /* 0x000000000b00720c */ /* 0x000fda0003f04070 */
[----:B------:R-:W-:-:S05]  /*0c10*/  @!P0 IMAD.IADD R0, R0, 0x1, -R11 ;  /* 0x0000000100008824 */ /* 0x000fca00078e0a0b */
[----:B------:R-:W-:Y:S02]  /*0c20*/  @!P1 IADD3 R0, PT, PT, -R0, RZ, RZ ;  /* 0x000000ff00009210 */ /* 0x000fe40007ffe1ff */
[----:B------:R-:W-:-:S05]  /*0c30*/  @!P2 LOP3.LUT R0, RZ, R9, RZ, 0x33, !PT ;  /* 0x00000009ff00a212 */ /* 0x000fca00078e33ff */
[----:B0-----:R-:W-:-:S06]  /*0c40*/  IMAD.WIDE R6, R0, 0x4, R6 ;  /* 0x0000000400067825 */ /* 0x001fcc00078e0206 */
[----:B------:R-:W2:Y:S01]  /*0c50*/  LDG.E.CONSTANT R6, desc[UR6][R6.64] ;  /* 0x0000000606067981 */ /* 0x000ea2000c1e9900 */
[----:B------:R-:W-:Y:S01]  /*0c60*/  I2FP.F32.S32 R9, R9 ;  /* 0x0000000900097245 */ /* 0x000fe20000201400 */
[----:B------:R-:W-:Y:S01]  /*0c70*/  FADD R13, R2, R3 ;  /* 0x00000003020d7221 */ /* 0x000fe20000000000 */
[----:B------:R-:W-:Y:S01]  /*0c80*/  I2FP.F32.S32 R0, R5 ;  /* 0x0000000500007245 */ /* 0x000fe20000201400 */
[----:B------:R-:W-:Y:S01]  /*0c90*/  BSSY.RECONVERGENT B0, `(.L_x_4) ;  /* 0x000000e000007945 */ /* 0x000fe20003800200 */
[----:B------:R-:W0:Y:S08]  /*0ca0*/  MUFU.RCP R4, R9 ;  /* 0x0000000900047308 */ /* 0x000e300000001000 */
[----:B------:R-:W1:Y:S01]  /*0cb0*/  FCHK P0, R0, R9 ;  /* 0x0000000900007302 */ /* 0x000e620000000000 */
[----:B0-----:R-:W-:-:S04]  /*0cc0*/  FFMA R11, -R9, R4, 1 ;  /* 0x3f800000090b7423 */ /* 0x001fc80000000104 */
[----:B------:R-:W-:-:S04]  /*0cd0*/  FFMA R11, R4, R11, R4 ;  /* 0x0000000b040b7223 */ /* 0x000fc80000000004 */
[----:B------:R-:W-:-:S04]  /*0ce0*/  FFMA R4, R0, R11, RZ ;  /* 0x0000000b00047223 */ /* 0x000fc800000000ff */
[----:B------:R-:W-:-:S04]  /*0cf0*/  FFMA R3, -R9, R4, R0 ;  /* 0x0000000409037223 */ /* 0x000fc80000000100 */
[----:B------:R-:W-:Y:S01]  /*0d00*/  FFMA R3, R11, R3, R4 ;  /* 0x000000030b037223 */ /* 0x000fe20000000004 */
[----:B--2---:R-:W-:-:S04]  /*0d10*/  FFMA R2, R6, 0.25, R13 ;  /* 0x3e80000006027823 */ /* 0x004fc8000000000d */
[----:B------:R-:W-:Y:S01]  /*0d20*/  FMUL R7, R2, 1.6180340051651000977 ;  /* 0x3fcf1bbd02077820 */ /* 0x000fe20000400000 */
[----:B-1----:R-:W-:Y:S06]  /*0d30*/  @!P0 BRA `(.L_x_5) ;  /* 0x00000000000c8947 */ /* 0x002fec0003800000 */
[----:B------:R-:W-:Y:S01]  /*0d40*/  IMAD.MOV.U32 R3, RZ, RZ, R9 ;  /* 0x000000ffff037224 */ /* 0x000fe200078e0009 */
[----:B------:R-:W-:-:S07]  /*0d50*/  MOV R8, 0xd70 ;  /* 0x00000d7000087802 */ /* 0x000fce0000000f00 */
[----:B------:R-:W-:Y:S05]  /*0d60*/  CALL.REL.NOINC `($__internal_0_$__cuda_sm3x_div_rn_noftz_f32_slowpath) ;  /* 0x0000000400b87944 */ /* 0x000fea0003c00000 */
.L_x_5:
[----:B------:R-:W-:Y:S05]  /*0d70*/  BSYNC.RECONVERGENT B0 ;  /* 0x0000000000007941 */ /* 0x000fea0003800200 */
.L_x_4:
[----:B------:R-:W0:Y:S01]  /*0d80*/  LDCU UR4, c[0x0][0x398] ;  /* 0x00007300ff0477ac */ /* 0x000e220008000800 */
[----:B------:R-:W-:Y:S01]  /*0d90*/  FMUL R0, R3, 3.1415927410125732422 ;  /* 0x40490fdb03007820 */ /* 0x000fe20000400000 */
[----:B------:R-:W-:Y:S01]  /*0da0*/  BSSY.RECONVERGENT B0, `(.L_x_6) ;  /* 0x0000043000007945 */ /* 0x000fe20003800200 */
[C---:B0-----:R-:W-:Y:S01]  /*0db0*/  FMUL R11, R7.reuse, UR4 ;  /* 0x00000004070b7c20 */ /* 0x041fe20008400000 */
[----:B------:R-:W-:-:S03]  /*0dc0*/  FMUL R7, R7, 1.6180340051651000977 ;  /* 0x3fcf1bbd07077820 */ /* 0x000fc60000400000 */
[----:B------:R-:W-:-:S04]  /*0dd0*/  FFMA R11, R0, 1.6180340051651000977, R11 ;  /* 0x3fcf1bbd000b7823 */ /* 0x000fc8000000000b */
[C---:B------:R-:W-:Y:S01]  /*0de0*/  FMUL R0, R11.reuse, 0.63661974668502807617 ;  /* 0x3f22f9830b007820 */ /* 0x040fe20000400000 */
[----:B------:R-:W-:-:S05]  /*0df0*/  FSETP.GE.AND P0, PT, |R11|, 105615, PT ;  /* 0x47ce47800b00780b */ /* 0x000fca0003f06200 */
[----:B------:R-:W0:Y:S02]  /*0e00*/  F2I.NTZ R0, R0 ;  /* 0x0000000000007305 */ /* 0x000e240000203100 */
[----:B0-----:R-:W-:-:S05]  /*0e10*/  I2FP.F32.S32 R2, R0 ;  /* 0x0000000000027245 */ /* 0x001fca0000201400 */
[----:B------:R-:W-:-:S04]  /*0e20*/  FFMA R3, R2, -1.5707962512969970703, R11 ;  /* 0xbfc90fda02037823 */ /* 0x000fc8000000000b */
[----:B------:R-:W-:-:S04]  /*0e30*/  FFMA R3, R2, -7.5497894158615963534e-08, R3 ;  /* 0xb3a2216802037823 */ /* 0x000fc80000000003 */
[----:B------:R-:W-:Y:S01]  /*0e40*/  FFMA R2, R2, -5.3903029534742383927e-15, R3 ;  /* 0xa7c234c502027823 */ /* 0x000fe20000000003 */
[----:B------:R-:W-:Y:S06]  /*0e50*/  @!P0 BRA `(.L_x_7) ;  /* 0x0000000000dc8947 */ /* 0x000fec0003800000 */
[----:B------:R-:W-:-:S13]  /*0e60*/  FSETP.NEU.AND P0, PT, |R11|, +INF , PT ;  /* 0x7f8000000b00780b */ /* 0x000fda0003f0d200 */
[----:B------:R-:W-:Y:S01]  /*0e70*/  @!P0 FMUL R2, RZ, R11 ;  /* 0x0000000bff028220 */ /* 0x000fe20000400000 */
[----:B------:R-:W-:Y:S01]  /*0e80*/  @!P0 IMAD.MOV.U32 R0, RZ, RZ, RZ ;  /* 0x000000ffff008224 */ /* 0x000fe200078e00ff */
[----:B------:R-:W-:Y:S06]  /*0e90*/  @!P0 BRA `(.L_x_7) ;  /* 0x0000000000cc8947 */ /* 0x000fec0003800000 */
[----:B------:R-:W-:Y:S01]  /*0ea0*/  SHF.L.U32 R2, R11, 0x8, RZ ;  /* 0x000000080b027819 */ /* 0x000fe200000006ff */
[----:B------:R-:W-:Y:S01]  /*0eb0*/  IMAD.MOV.U32 R6, RZ, RZ, RZ ;  /* 0x000000ffff067224 */ /* 0x000fe200078e00ff */
[----:B------:R-:W0:Y:S01]  /*0ec0*/  LDCU.64 UR8, c[0x4][URZ] ;  /* 0x01000000ff0877ac */ /* 0x000e220008000a00 */
[----:B------:R-:W-:Y:S01]  /*0ed0*/  IMAD.MOV.U32 R0, RZ, RZ, R1 ;  /* 0x000000ffff007224 */ /* 0x000fe200078e0001 */
[----:B------:R-:W-:Y:S01]  /*0ee0*/  LOP3.LUT R15, R2, 0x80000000, RZ, 0xfc, !PT ;  /* 0x80000000020f7812 */ /* 0x000fe200078efcff */
[----:B------:R-:W-:Y:S01]  /*0ef0*/  UMOV UR5, URZ ;  /* 0x000000ff00057c82 */ /* 0x000fe20008000000 */
[----:B------:R-:W-:-:S05]  /*0f00*/  UMOV UR4, URZ ;  /* 0x000000ff00047c82 */ /* 0x000fca0008000000 */
.L_x_8:
[----:B0-----:R-:W-:Y:S01]  /*0f10*/  MOV R8, UR8 ;  /* 0x0000000800087c02 */ /* 0x001fe20008000f00 */
[----:B------:R-:W-:-:S05]  /*0f20*/  IMAD.U32 R9, RZ, RZ, UR9 ;  /* 0x00000009ff097e24 */ /* 0x000fca000f8e00ff */
[----:B------:R-:W2:Y:S01]  /*0f30*/  LDG.E.CONSTANT R2, desc[UR6][R8.64] ;  /* 0x0000000608027981 */ /* 0x000ea2000c1e9900 */
[----:B------:R-:W-:Y:S02]  /*0f40*/  UIADD3 UR8, UP0, UPT, UR8, 0x4, URZ ;  /* 0x0000000408087890 */ /* 0x000fe4000ff1e0ff */
[----:B------:R-:W-:Y:S02]  /*0f50*/  UIADD3 UR4, UPT, UPT, UR4, 0x1, URZ ;  /* 0x0000000104047890 */ /* 0x000fe4000fffe0ff */
[----:B------:R-:W-:Y:S02]  /*0f60*/  UIADD3.X UR9, UPT, UPT, URZ, UR9, URZ, UP0, !UPT ;  /* 0x00000009ff097290 */ /* 0x000fe400087fe4ff */
[----:B------:R-:W-:Y:S01]  /*0f70*/  UISETP.NE.AND UP0, UPT, UR4, 0x6, UPT ;  /* 0x000000060400788c */ /* 0x000fe2000bf05270 */
[----:B--2---:R-:W-:-:S03]  /*0f80*/  IMAD.WIDE.U32 R2, R2, R15, RZ ;  /* 0x0000000f02027225 */ /* 0x004fc600078e00ff */
[----:B------:R-:W-:-:S04]  /*0f90*/  IADD3 R13, P0, PT, R2, R6, RZ ;  /* 0x00000006020d7210 */ /* 0x000fc80007f1e0ff */
[----:B------:R-:W-:Y:S01]  /*0fa0*/  IADD3.X R6, PT, PT, R3, UR5, RZ, P0, !PT ;  /* 0x0000000503067c10 */ /* 0x000fe200087fe4ff */
[----:B------:R0:W-:Y:S02]  /*0fb0*/  STL [R0], R13 ;  /* 0x0000000d00007387 */ /* 0x0001e40000100800 */
[----:B0-----:R-:W-:Y:S01]  /*0fc0*/  VIADD R0, R0, 0x4 ;  /* 0x0000000400007836 */ /* 0x001fe20000000000 */
[----:B------:R-:W-:Y:S06]  /*0fd0*/  BRA.U UP0, `(.L_x_8) ;  /* 0xfffffffd00cc7547 */ /* 0x000fec000b83ffff */
[----:B------:R-:W-:Y:S01]  /*0fe0*/  SHF.R.U32.HI R4, RZ, 0x17, R11 ;  /* 0x00000017ff047819 */ /* 0x000fe2000001160b */
[----:B------:R0:W-:Y:S03]  /*0ff0*/  STL [R1+0x18], R6 ;  /* 0x0000180601007387 */ /* 0x0001e60000100800 */
[C---:B------:R-:W-:Y:S02]  /*1000*/  LOP3.LUT R0, R4.reuse, 0xe0, RZ, 0xc0, !PT ;  /* 0x000000e004007812 */ /* 0x040fe400078ec0ff */
[----:B------:R-:W-:Y:S02]  /*1010*/  LOP3.LUT P0, RZ, R4, 0x1f, RZ, 0xc0, !PT ;  /* 0x0000001f04ff7812 */ /* 0x000fe4000780c0ff */
[----:B------:R-:W-:-:S04]  /*1020*/  IADD3 R0, PT, PT, R0, -0x80, RZ ;  /* 0xffffff8000007810 */ /* 0x000fc80007ffe0ff */
[----:B------:R-:W-:-:S05]  /*1030*/  SHF.R.U32.HI R0, RZ, 0x5, R0 ;  /* 0x00000005ff007819 */ /* 0x000fca0000011600 */
[----:B------:R-:W-:-:S05]  /*1040*/  IMAD R10, R0, -0x4, R1 ;  /* 0xfffffffc000a7824 */ /* 0x000fca00078e0201 */
[----:B------:R-:W2:Y:S04]  /*1050*/  LDL R0, [R10+0x18] ;  /* 0x000018000a007983 */ /* 0x000ea80000100800 */
[----:B------:R-:W2:Y:S04]  /*1060*/  LDL R3, [R10+0x14] ;  /* 0x000014000a037983 */ /* 0x000ea80000100800 */
[----:B------:R-:W3:Y:S01]  /*1070*/  @P0 LDL R2, [R10+0x10] ;  /* 0x000010000a020983 */ /* 0x000ee20000100800 */
[----:B------:R-:W-:Y:S01]  /*1080*/  LOP3.LUT R4, R4, 0x1f, RZ, 0xc0, !PT ;  /* 0x0000001f04047812 */ /* 0x000fe200078ec0ff */
[----:B------:R-:W-:Y:S01]  /*1090*/  UMOV UR4, 0x54442d19 ;  /* 0x54442d1900047882 */ /* 0x000fe20000000000 */
[----:B------:R-:W-:-:S02]  /*10a0*/  UMOV UR5, 0x3bf921fb ;  /* 0x3bf921fb00057882 */ /* 0x000fc40000000000 */
[-C--:B--2---:R-:W-:Y:S02]  /*10b0*/  @P0 SHF.L.W.U32.HI R0, R3, R4.reuse, R0 ;  /* 0x0000000403000219 */ /* 0x084fe40000010e00 */
[----:B---3--:R-:W-:Y:S02]  /*10c0*/  @P0 SHF.L.W.U32.HI R3, R2, R4, R3 ;  /* 0x0000000402030219 */ /* 0x008fe40000010e03 */
[----:B------:R-:W-:Y:S02]  /*10d0*/  ISETP.GE.AND P0, PT, R11, RZ, PT ;  /* 0x000000ff0b00720c */ /* 0x000fe40003f06270 */
[C---:B------:R-:W-:Y:S01]  /*10e0*/  SHF.L.W.U32.HI R2, R3.reuse, 0x2, R0 ;  /* 0x0000000203027819 */ /* 0x040fe20000010e00 */
[----:B------:R-:W-:-:S03]  /*10f0*/  IMAD.SHL.U32 R3, R3, 0x4, RZ ;  /* 0x0000000403037824 */ /* 0x000fc600078e00ff */
[----:B------:R-:W-:Y:S02]  /*1100*/  SHF.R.S32.HI R4, RZ, 0x1f, R2 ;  /* 0x0000001fff047819 */ /* 0x000fe40000011402 */
[----:B------:R-:W-:Y:S02]  /*1110*/  LOP3.LUT R11, R2, R11, RZ, 0x3c, !PT ;  /* 0x0000000b020b7212 */ /* 0x000fe400078e3cff */
[C---:B------:R-:W-:Y:S02]  /*1120*/  LOP3.LUT R8, R4.reuse, R3, RZ, 0x3c, !PT ;  /* 0x0000000304087212 */ /* 0x040fe400078e3cff */
[----:B------:R-:W-:Y:S02]  /*1130*/  LOP3.LUT R9, R4, R2, RZ, 0x3c, !PT ;  /* 0x0000000204097212 */ /* 0x000fe400078e3cff */
[----:B------:R-:W-:Y:S02]  /*1140*/  SHF.R.U32.HI R3, RZ, 0x1e, R0 ;  /* 0x0000001eff037819 */ /* 0x000fe40000011600 */
[----:B------:R-:W-:-:S02]  /*1150*/  ISETP.GE.AND P1, PT, R11, RZ, PT ;  /* 0x000000ff0b00720c */ /* 0x000fc40003f26270 */
[----:B------:R-:W1:Y:S01]  /*1160*/  I2F.F64.S64 R8, R8 ;  /* 0x0000000800087312 */ /* 0x000e620000301c00 */
[----:B------:R-:W-:-:S05]  /*1170*/  LEA.HI R0, R2, R3, RZ, 0x1 ;  /* 0x0000000302007211 */ /* 0x000fca00078f08ff */
[----:B------:R-:W-:-:S05]  /*1180*/  IMAD.MOV R2, RZ, RZ, -R0 ;  /* 0x000000ffff027224 */ /* 0x000fca00078e0a00 */
[----:B------:R-:W-:Y:S01]  /*1190*/  @!P0 MOV R0, R2 ;  /* 0x0000000200008202 */ /* 0x000fe20000000f00 */
[----:B-1----:R-:W-:-:S10]  /*11a0*/  DMUL R12, R8, UR4 ;  /* 0x00000004080c7c28 */ /* 0x002fd40008000000 */
[----:B------:R-:W1:Y:S02]  /*11b0*/  F2F.F32.F64 R12, R12 ;  /* 0x0000000c000c7310 */ /* 0x000e640000301000 */
[----:B01----:R-:W-:-:S07]  /*11c0*/  FSEL R2, -R12, R12, !P1 ;  /* 0x0000000c0c027208 */ /* 0x003fce0004800100 */
.L_x_7:
[----:B------:R-:W-:Y:S05]  /*11d0*/  BSYNC.RECONVERGENT B0 ;  /* 0x0000000000007941 */ /* 0x000fea0003800200 */
.L_x_6:
[----:B------:R-:W-:Y:S01]  /*11e0*/  FMUL R6, |R7|, 2.8853900432586669922 ;  /* 0x4038aa3b07067820 */ /* 0x000fe20000400200 */
[----:B------:R-:W-:Y:S02]  /*11f0*/  IMAD.MOV.U32 R4, RZ, RZ, 0x37cbac00 ;  /* 0x37cbac00ff047424 */ /* 0x000fe400078e00ff */
[----:B------:R-:W-:Y:S01]  /*1200*/  FMUL R11, R2, R2 ;  /* 0x00000002020b7220 */ /* 0x000fe20000400000 */
[C---:B------:R-:W-:Y:S01]  /*1210*/  LOP3.LUT R3, R0.reuse, 0x1, RZ, 0xc0, !PT ;  /* 0x0000000100037812 */ /* 0x040fe200078ec0ff */
[----:B------:R-:W-:Y:S02]  /*1220*/  HFMA2 R13, -RZ, RZ, 1.875, 0 ;  /* 0x3f800000ff0d7431 */ /* 0x000fe400000001ff */
[----:B------:R-:W-:Y:S01]  /*1230*/  IMAD.MOV.U32 R9, RZ, RZ, 0x3d2aaabb ;  /* 0x3d2aaabbff097424 */ /* 0x000fe200078e00ff */
[----:B------:R-:W0:Y:S01]  /*1240*/  MUFU.EX2 R6, R6 ;  /* 0x0000000600067308 */ /* 0x000e220000000800 */
[----:B------:R-:W-:Y:S01]  /*1250*/  FFMA R4, R11, R4, -0.0013887860113754868507 ;  /* 0xbab607ed0b047423 */ /* 0x000fe20000000004 */
[----:B------:R-:W-:Y:S01]  /*1260*/  ISETP.NE.U32.AND P0, PT, R3, 0x1, PT ;  /* 0x000000010300780c */ /* 0x000fe20003f05070 */
[----:B------:R-:W-:Y:S01]  /*1270*/  FMUL R3, R7, R7 ;  /* 0x0000000707037220 */ /* 0x000fe20000400000 */
[----:B------:R-:W-:Y:S01]  /*1280*/  LOP3.LUT P2, RZ, R0, 0x2, RZ, 0xc0, !PT ;  /* 0x0000000200ff7812 */ /* 0x000fe2000784c0ff */
[----:B------:R-:W-:Y:S01]  /*1290*/  IMAD.MOV.U32 R14, RZ, RZ, 0x3c80f082 ;  /* 0x3c80f082ff0e7424 */ /* 0x000fe200078e00ff */
[----:B------:R-:W-:-:S02]  /*12a0*/  FSEL R0, R9, 0.0083327032625675201416, !P0 ;  /* 0x3c0885e409007808 */ /* 0x000fc40004000000 */
[----:B------:R-:W-:Y:S02]  /*12b0*/  FSEL R4, R4, -0.00019574658654164522886, !P0 ;  /* 0xb94d415304047808 */ /* 0x000fe40004000000 */
[----:B------:R-:W-:-:S03]  /*12c0*/  FSETP.GE.AND P1, PT, |R7|, 9.010913848876953125, PT ;  /* 0x41102cb40700780b */ /* 0x000fc60003f26200 */
[----:B------:R-:W-:Y:S01]  /*12d0*/  FFMA R4, R11, R4, R0 ;  /* 0x000000040b047223 */ /* 0x000fe20000000000 */
[----:B------:R-:W-:Y:S01]  /*12e0*/  FSEL R0, R2, 1, P0 ;  /* 0x3f80000002007808 */ /* 0x000fe20000000000 */
[----:B0-----:R-:W-:Y:S01]  /*12f0*/  FADD R8, R6, 1 ;  /* 0x3f80000006087421 */ /* 0x001fe20000000000 */
[----:B------:R-:W-:-:S03]  /*1300*/  IMAD.MOV.U32 R6, RZ, RZ, 0x3effffff ;  /* 0x3effffffff067424 */ /* 0x000fc600078e00ff */
[----:B------:R0:W1:Y:S02]  /*1310*/  MUFU.RCP R10, R8 ;  /* 0x00000008000a7308 */ /* 0x0000640000001000 */
[----:B------:R-:W-:Y:S02]  /*1320*/  FSEL R6, -R6, -0.16666662693023681641, !P0 ;  /* 0xbe2aaaa806067808 */ /* 0x000fe40004000100 */
[----:B------:R-:W-:-:S03]  /*1330*/  FSETP.GE.AND P0, PT, |R7|, 0.60000002384185791016, PT ;  /* 0x3f19999a0700780b */ /* 0x000fc60003f06200 */
[C---:B------:R-:W-:Y:S01]  /*1340*/  FFMA R4, R11.reuse, R4, R6 ;  /* 0x000000040b047223 */ /* 0x040fe20000000006 */
[----:B------:R-:W-:Y:S01]  /*1350*/  FFMA R11, R11, R0, RZ ;  /* 0x000000000b0b7223 */ /* 0x000fe200000000ff */
[----:B0-----:R-:W0:Y:S03]  /*1360*/  LDC.64 R8, c[0x0][0x388] ;  /* 0x0000e200ff087b82 */ /* 0x001e260000000a00 */
[----:B------:R-:W-:-:S04]  /*1370*/  FFMA R0, R11, R4, R0 ;  /* 0x000000040b007223 */ /* 0x000fc80000000000 */
[----:B------:R-:W-:Y:S01]  /*1380*/  @P2 FADD R0, RZ, -R0 ;  /* 0x80000000ff002221 */ /* 0x000fe20000000000 */
[----:B-1----:R-:W-:Y:S01]  /*1390*/  FFMA R12, R10, -2, R13 ;  /* 0xc00000000a0c7823 */ /* 0x002fe2000000000d */
[----:B------:R-:W-:-:S04]  /*13a0*/  FFMA R10, R3, R14, -0.052303962409496307373 ;  /* 0xbd563cae030a7423 */ /* 0x000fc8000000000e */
[----:B------:R-:W-:Y:S01]  /*13b0*/  FFMA R2, R3, R10, 0.1331529766321182251 ;  /* 0x3e08594103027423 */ /* 0x000fe2000000000a */
[----:B------:R-:W-:-:S03]  /*13c0*/  FSEL R12, R12, 1, !P1 ;  /* 0x3f8000000c0c7808 */ /* 0x000fc60004800000 */
[----:B------:R-:W-:Y:S01]  /*13d0*/  FFMA R2, R3, R2, -0.33332768082618713379 ;  /* 0xbeaaa9ed03027423 */ /* 0x000fe20000000002 */
[----:B------:R-:W-:-:S03]  /*13e0*/  LOP3.LUT R11, R12, 0x80000000, R7, 0xb8, !PT ;  /* 0x800000000c0b7812 */ /* 0x000fc600078eb807 */
[----:B------:R-:W-:Y:S01]  /*13f0*/  FFMA R2, R3, R2, RZ ;  /* 0x0000000203027223 */ /* 0x000fe200000000ff */
[----:B0-----:R-:W-:-:S04]  /*1400*/  IMAD.WIDE R8, R5, 0x4, R8 ;  /* 0x0000000405087825 */ /* 0x001fc800078e0208 */
[----:B------:R-:W-:-:S04]  /*1410*/  @!P0 FFMA R11, R7, R2, R7 ;  /* 0x00000002070b8223 */ /* 0x000fc80000000007 */
[----:B------:R-:W-:-:S05]  /*1420*/  FMUL R11, R0, R11 ;  /* 0x0000000b000b7220 */ /* 0x000fca0000400000 */
[----:B------:R-:W-:Y:S01]  /*1430*/  STG.E desc[UR6][R8.64], R11 ;  /* 0x0000000b08007986 */ /* 0x000fe2000c101906 */
[----:B------:R-:W-:Y:S05]  /*1440*/  EXIT ;  /* 0x000000000000794d */ /* 0x000fea0003800000 */
        .weak           $__internal_0_$__cuda_sm3x_div_rn_noftz_f32_slowpath
        .type           $__internal_0_$__cuda_sm3x_div_rn_noftz_f32_slowpath,@function
        .size           $__internal_0_$__cuda_sm3x_div_rn_noftz_f32_slowpath,(.L_x_21 - $__internal_0_$__cuda_sm3x_div_rn_noftz_f32_slowpath)
$__internal_0_$__cuda_sm3x_div_rn_noftz_f32_slowpath:
[----:B------:R-:W-:Y:S01]  /*1450*/  SHF.R.U32.HI R10, RZ, 0x17, R3 ;  /* 0x00000017ff0a7819 */ /* 0x000fe20000011603 */
[----:B------:R-:W-:Y:S01]  /*1460*/  BSSY.RECONVERGENT B1, `(.L_x_9) ;  /* 0x0000062000017945 */ /* 0x000fe20003800200 */
[----:B------:R-:W-:Y:S02]  /*1470*/  SHF.R.U32.HI R9, RZ, 0x17, R0 ;  /* 0x00000017ff097819 */ /* 0x000fe40000011600 */
[----:B------:R-:W-:Y:S02]  /*1480*/  LOP3.LUT R14, R10, 0xff, RZ, 0xc0, !PT ;  /* 0x000000ff0a0e7812 */ /* 0x000fe400078ec0ff */
[----:B------:R-:W-:Y:S02]  /*1490*/  LOP3.LUT R12, R9, 0xff, RZ, 0xc0, !PT ;  /* 0x000000ff090c7812 */ /* 0x000fe400078ec0ff */
[----:B------:R-:W-:-:S03]  /*14a0*/  IADD3 R11, PT, PT, R14, -0x1, RZ ;  /* 0xffffffff0e0b7810 */ /* 0x000fc60007ffe0ff */
[----:B------:R-:W-:Y:S01]  /*14b0*/  VIADD R10, R12, 0xffffffff ;  /* 0xffffffff0c0a7836 */ /* 0x000fe20000000000 */
[----:B------:R-:W-:-:S04]  /*14c0*/  ISETP.GT.U32.AND P0, PT, R11, 0xfd, PT ;  /* 0x000000fd0b00780c */ /* 0x000fc80003f04070 */
[----:B------:R-:W-:-:S13]  /*14d0*/  ISETP.GT.U32.OR P0, PT, R10, 0xfd, P0 ;  /* 0x000000fd0a00780c */ /* 0x000fda0000704470 */
[----:B------:R-:W-:Y:S01]  /*14e0*/  @!P0 IMAD.MOV.U32 R9, RZ, RZ, RZ ;  /* 0x000000ffff098224 */ /* 0x000fe200078e00ff */
[----:B------:R-:W-:Y:S06]  /*14f0*/  @!P0 BRA `(.L_x_10) ;  /* 0x00000000005c8947 */ /* 0x000fec0003800000 */
[----:B------:R-:W-:Y:S02]  /*1500*/  FSETP.GTU.FTZ.AND P0, PT, |R0|, +INF , PT ;  /* 0x7f8000000000780b */ /* 0x000fe40003f1c200 */
[----:B------:R-:W-:-:S04]  /*1510*/  FSETP.GTU.FTZ.AND P1, PT, |R3|, +INF , PT ;  /* 0x7f8000000300780b */ /* 0x000fc80003f3c200 */
[----:B------:R-:W-:-:S13]  /*1520*/  PLOP3.LUT P0, PT, P0, P1, PT, 0xf8, 0x8f ;  /* 0x00000000008f781c */ /* 0x000fda0000703f70 */
[----:B------:R-:W-:Y:S05]  /*1530*/  @P0 BRA `(.L_x_11) ;  /* 0x00000004004c0947 */ /* 0x000fea0003800000 */
[----:B------:R-:W-:-:S13]  /*1540*/  LOP3.LUT P0, RZ, R3, 0x7fffffff, R0, 0xc8, !PT ;  /* 0x7fffffff03ff7812 */ /* 0x000fda000780c800 */
[----:B------:R-:W-:Y:S05]  /*1550*/  @!P0 BRA `(.L_x_12) ;  /* 0x00000004003c8947 */ /* 0x000fea0003800000 */
[C---:B------:R-:W-:Y:S02]  /*1560*/  FSETP.NEU.FTZ.AND P0, PT, |R0|.reuse, +INF , PT ;  /* 0x7f8000000000780b */ /* 0x040fe40003f1d200 */
[----:B------:R-:W-:Y:S02]  /*1570*/  FSETP.NEU.FTZ.AND P2, PT, |R3|, +INF , PT ;  /* 0x7f8000000300780b */ /* 0x000fe40003f5d200 */
[----:B------:R-:W-:-:S11]  /*1580*/  FSETP.NEU.FTZ.AND P1, PT, |R0|, +INF , PT ;  /* 0x7f8000000000780b */ /* 0x000fd60003f3d200 */
[----:B------:R-:W-:Y:S05]  /*1590*/  @!P2 BRA !P0, `(.L_x_12) ;  /* 0x00000004002ca947 */ /* 0x000fea0004000000 */
[----:B------:R-:W-:-:S04]  /*15a0*/  LOP3.LUT P0, RZ, R0, 0x7fffffff, RZ, 0xc0, !PT ;  /* 0x7fffffff00ff7812 */ /* 0x000fc8000780c0ff */
[----:B------:R-:W-:-:S13]  /*15b0*/  PLOP3.LUT P0, PT, P2, P0, PT, 0x2f, 0xf2 ;  /* 0x0000000000f2781c */ /* 0x000fda0001700577 */
[----:B------:R-:W-:Y:S05]  /*15c0*/  @P0 BRA `(.L_x_13) ;  /* 0x0000000400180947 */ /* 0x000fea0003800000 */
[----:B------:R-:W-:-:S04]  /*15d0*/  LOP3.LUT P0, RZ, R3, 0x7fffffff, RZ, 0xc0, !PT ;  /* 0x7fffffff03ff7812 */ /* 0x000fc8000780c0ff */
[----:B------:R-:W-:-:S13]  /*15e0*/  PLOP3.LUT P0, PT, P1, P0, PT, 0x2f, 0xf2 ;  /* 0x0000000000f2781c */ /* 0x000fda0000f00577 */
[----:B------:R-:W-:Y:S05]  /*15f0*/  @P0 BRA `(.L_x_14) ;  /* 0x0000000400000947 */ /* 0x000fea0003800000 */
[----:B------:R-:W-:Y:S02]  /*1600*/  ISETP.GE.AND P0, PT, R10, RZ, PT ;  /* 0x000000ff0a00720c */ /* 0x000fe40003f06270 */
[----:B------:R-:W-:-:S11]  /*1610*/  ISETP.GE.AND P1, PT, R11, RZ, PT ;  /* 0x000000ff0b00720c */ /* 0x000fd60003f26270 */
[----:B------:R-:W-:Y:S01]  /*1620*/  @P0 MOV R9, RZ ;  /* 0x000000ff00090202 */ /* 0x000fe20000000f00 */
[----:B------:R-:W-:Y:S02]  /*1630*/  @!P0 IMAD.MOV.U32 R9, RZ, RZ, -0x40 ;  /* 0xffffffc0ff098424 */ /* 0x000fe400078e00ff */
[----:B------:R-:W-:Y:S01]  /*1640*/  @!P0 FFMA R0, R0, 1.84467440737095516160e+19, RZ ;  /* 0x5f80000000008823 */ /* 0x000fe200000000ff */
[----:B------:R-:W-:Y:S01]  /*1650*/  @!P1 FFMA R3, R3, 1.84467440737095516160e+19, RZ ;  /* 0x5f80000003039823 */ /* 0x000fe200000000ff */
[----:B------:R-:W-:-:S07]  /*1660*/  @!P1 VIADD R9, R9, 0x40 ;  /* 0x0000004009099836 */ /* 0x000fce0000000000 */
.L_x_10:
[----:B------:R-:W-:Y:S01]  /*1670*/  LEA R10, R14, 0xc0800000, 0x17 ;  /* 0xc08000000e0a7811 */ /* 0x000fe200078eb8ff */
[----:B------:R-:W-:Y:S03]  /*1680*/  BSSY.RECONVERGENT B2, `(.L_x_15) ;  /* 0x0000036000027945 */ /* 0x000fe60003800200 */
[----:B------:R-:W-:Y:S01]  /*1690*/  IADD3 R10, PT, PT, -R10, R3, RZ ;  /* 0x000000030a0a7210 */ /* 0x000fe20007ffe1ff */
[----:B------:R-:W-:-:S03]  /*16a0*/  VIADD R3, R12, 0xffffff81 ;  /* 0xffffff810c037836 */ /* 0x000fc60000000000 */
[----:B------:R0:W1:Y:S01]  /*16b0*/  MUFU.RCP R11, R10 ;  /* 0x0000000a000b7308 */ /* 0x0000620000001000 */
[----:B------:R-:W-:Y:S01]  /*16c0*/  FADD.FTZ R13, -R10, -RZ ;  /* 0x800000ff0a0d7221 */ /* 0x000fe20000010100 */
[C---:B------:R-:W-:Y:S01]  /*16d0*/  IMAD R0, R3.reuse, -0x800000, R0 ;  /* 0xff80000003007824 */ /* 0x040fe200078e0200 */
[----:B0-----:R-:W-:-:S05]  /*16e0*/  IADD3 R10, PT, PT, R3, 0x7f, -R14 ;  /* 0x0000007f030a7810 */ /* 0x001fca0007ffe80e */
[----:B------:R-:W-:Y:S02]  /*16f0*/  IMAD.IADD R10, R10, 0x1, R9 ;  /* 0x000000010a0a7824 */ /* 0x000fe400078e0209 */
[----:B-1----:R-:W-:-:S04]  /*1700*/  FFMA R12, R11, R13, 1 ;  /* 0x3f8000000b0c7423 */ /* 0x002fc8000000000d */
[----:B------:R-:W-:-:S04]  /*1710*/  FFMA R16, R11, R12, R11 ;  /* 0x0000000c0b107223 */ /* 0x000fc8000000000b */
[----:B------:R-:W-:-:S04]  /*1720*/  FFMA R11, R0, R16, RZ ;  /* 0x00000010000b7223 */ /* 0x000fc800000000ff */
[----:B------:R-:W-:-:S04]  /*1730*/  FFMA R12, R13, R11, R0 ;  /* 0x0000000b0d0c7223 */ /* 0x000fc80000000000 */
[----:B------:R-:W-:-:S04]  /*1740*/  FFMA R11, R16, R12, R11 ;  /* 0x0000000c100b7223 */ /* 0x000fc8000000000b */
[----:B------:R-:W-:-:S04]  /*1750*/  FFMA R12, R13, R11, R0 ;  /* 0x0000000b0d0c7223 */ /* 0x000fc80000000000 */
[----:B------:R-:W-:-:S05]  /*1760*/  FFMA R0, R16, R12, R11 ;  /* 0x0000000c10007223 */ /* 0x000fca000000000b */
[----:B------:R-:W-:-:S04]  /*1770*/  SHF.R.U32.HI R3, RZ, 0x17, R0 ;  /* 0x00000017ff037819 */ /* 0x000fc80000011600 */
[----:B------:R-:W-:-:S04]  /*1780*/  LOP3.LUT R3, R3, 0xff, RZ, 0xc0, !PT ;  /* 0x000000ff03037812 */ /* 0x000fc800078ec0ff */
[----:B------:R-:W-:-:S05]  /*1790*/  IADD3 R13, PT, PT, R3, R10, RZ ;  /* 0x0000000a030d7210 */ /* 0x000fca0007ffe0ff */
[----:B------:R-:W-:-:S05]  /*17a0*/  VIADD R3, R13, 0xffffffff ;  /* 0xffffffff0d037836 */ /* 0x000fca0000000000 */
[----:B------:R-:W-:-:S13]  /*17b0*/  ISETP.GE.U32.AND P0, PT, R3, 0xfe, PT ;  /* 0x000000fe0300780c */ /* 0x000fda0003f06070 */
[----:B------:R-:W-:Y:S05]  /*17c0*/  @!P0 BRA `(.L_x_16) ;  /* 0x0000000000808947 */ /* 0x000fea0003800000 */
[----:B------:R-:W-:-:S13]  /*17d0*/  ISETP.GT.AND P0, PT, R13, 0xfe, PT ;  /* 0x000000fe0d00780c */ /* 0x000fda0003f04270 */
[----:B------:R-:W-:Y:S05]  /*17e0*/  @P0 BRA `(.L_x_17) ;  /* 0x00000000006c0947 */ /* 0x000fea0003800000 */
[----:B------:R-:W-:-:S13]  /*17f0*/  ISETP.GE.AND P0, PT, R13, 0x1, PT ;  /* 0x000000010d00780c */ /* 0x000fda0003f06270 */
[----:B------:R-:W-:Y:S05]  /*1800*/  @P0 BRA `(.L_x_18) ;  /* 0x0000000000740947 */ /* 0x000fea0003800000 */
[----:B------:R-:W-:Y:S02]  /*1810*/  ISETP.GE.AND P0, PT, R13, -0x18, PT ;  /* 0xffffffe80d00780c */ /* 0x000fe40003f06270 */
[----:B------:R-:W-:-:S11]  /*1820*/  LOP3.LUT R0, R0, 0x80000000, RZ, 0xc0, !PT ;  /* 0x8000000000007812 */ /* 0x000fd600078ec0ff */
[----:B------:R-:W-:Y:S05]  /*1830*/  @!P0 BRA `(.L_x_18) ;  /* 0x0000000000688947 */ /* 0x000fea0003800000 */
[CCC-:B------:R-:W-:Y:S01]  /*1840*/  FFMA.RZ R3, R16.reuse, R12.reuse, R11.reuse ;  /* 0x0000000c10037223 */ /* 0x1c0fe2000000c00b */
[CCC-:B------:R-:W-:Y:S01]  /*1850*/  FFMA.RM R10, R16.reuse, R12.reuse, R11.reuse ;  /* 0x0000000c100a7223 */ /* 0x1c0fe2000000400b */
[C---:B------:R-:W-:Y:S02]  /*1860*/  ISETP.NE.AND P2, PT, R13.reuse, RZ, PT ;  /* 0x000000ff0d00720c */ /* 0x040fe40003f45270 */
[----:B------:R-:W-:Y:S02]  /*1870*/  ISETP.NE.AND P1, PT, R13, RZ, PT ;  /* 0x000000ff0d00720c */ /* 0x000fe40003f25270 */
[----:B------:R-:W-:Y:S01]  /*1880*/  LOP3.LUT R9, R3, 0x7fffff, RZ, 0xc0, !PT ;  /* 0x007fffff03097812 */ /* 0x000fe200078ec0ff */
[----:B------:R-:W-:Y:S01]  /*1890*/  FFMA.RP R3, R16, R12, R11 ;  /* 0x0000000c10037223 */ /* 0x000fe2000000800b */
[C---:B------:R-:W-:Y:S01]  /*18a0*/  VIADD R12, R13.reuse, 0x20 ;  /* 0x000000200d0c7836 */ /* 0x040fe20000000000 */
[----:B------:R-:W-:Y:S02]  /*18b0*/  IADD3 R11, PT, PT, -R13, RZ, RZ ;  /* 0x000000ff0d0b7210 */ /* 0x000fe40007ffe1ff */
[----:B------:R-:W-:-:S02]  /*18c0*/  LOP3.LUT R9, R9, 0x800000, RZ, 0xfc, !PT ;  /* 0x0080000009097812 */ /* 0x000fc400078efcff */
[----:B------:R-:W-:Y:S02]  /*18d0*/  FSETP.NEU.FTZ.AND P0, PT, R3, R10, PT ;  /* 0x0000000a0300720b */ /* 0x000fe40003f1d000 */
[----:B------:R-:W-:Y:S02]  /*18e0*/  SHF.L.U32 R12, R9, R12, RZ ;  /* 0x0000000c090c7219 */ /* 0x000fe400000006ff */
[----:B------:R-:W-:Y:S02]  /*18f0*/  SEL R10, R11, RZ, P2 ;  /* 0x000000ff0b0a7207 */ /* 0x000fe40001000000 */
[----:B------:R-:W-:Y:S02]  /*1900*/  ISETP.NE.AND P1, PT, R12, RZ, P1 ;  /* 0x000000ff0c00720c */ /* 0x000fe40000f25270 */
[----:B------:R-:W-:Y:S02]  /*1910*/  SHF.R.U32.HI R10, RZ, R10, R9 ;  /* 0x0000000aff0a7219 */ /* 0x000fe40000011609 */
[----:B------:R-:W-:-:S02]  /*1920*/  PLOP3.LUT P0, PT, P0, P1, PT, 0xf8, 0x8f ;  /* 0x00000000008f781c */ /* 0x000fc40000703f70 */
[----:B------:R-:W-:Y:S02]  /*1930*/  SHF.R.U32.HI R12, RZ, 0x1, R10 ;  /* 0x00000001ff0c7819 */ /* 0x000fe4000001160a */
[----:B------:R-:W-:-:S04]  /*1940*/  SEL R3, RZ, 0x1, !P0 ;  /* 0x00000001ff037807 */ /* 0x000fc80004000000 */
[----:B------:R-:W-:-:S04]  /*1950*/  LOP3.LUT R3, R3, 0x1, R12, 0xf8, !PT ;  /* 0x0000000103037812 */ /* 0x000fc800078ef80c */
[----:B------:R-:W-:-:S05]  /*1960*/  LOP3.LUT R3, R3, R10, RZ, 0xc0, !PT ;  /* 0x0000000a03037212 */ /* 0x000fca00078ec0ff */
[----:B------:R-:W-:-:S05]  /*1970*/  IMAD.IADD R3, R12, 0x1, R3 ;  /* 0x000000010c037824 */ /* 0x000fca00078e0203 */
[----:B------:R-:W-:Y:S01]  /*1980*/  LOP3.LUT R0, R3, R0, RZ, 0xfc, !PT ;  /* 0x0000000003007212 */ /* 0x000fe200078efcff */
[----:B------:R-:W-:Y:S06]  /*1990*/  BRA `(.L_x_18) ;  /* 0x0000000000107947 */ /* 0x000fec0003800000 */
.L_x_17:
[----:B------:R-:W-:-:S04]  /*19a0*/  LOP3.LUT R0, R0, 0x80000000, RZ, 0xc0, !PT ;  /* 0x8000000000007812 */ /* 0x000fc800078ec0ff */
[----:B------:R-:W-:Y:S01]  /*19b0*/  LOP3.LUT R0, R0, 0x7f800000, RZ, 0xfc, !PT ;  /* 0x7f80000000007812 */ /* 0x000fe200078efcff */
[----:B------:R-:W-:Y:S06]  /*19c0*/  BRA `(.L_x_18) ;  /* 0x0000000000047947 */ /* 0x000fec0003800000 */
.L_x_16:
[----:B------:R-:W-:-:S07]  /*19d0*/  IMAD R0, R10, 0x800000, R0 ;  /* 0x008000000a007824 */ /* 0x000fce00078e0200 */
.L_x_18:
[----:B------:R-:W-:Y:S05]  /*19e0*/  BSYNC.RECONVERGENT B2 ;  /* 0x0000000000027941 */ /* 0x000fea0003800200 */
.L_x_15:
[----:B------:R-:W-:Y:S05]  /*19f0*/  BRA `(.L_x_19) ;  /* 0x0000000000207947 */ /* 0x000fea0003800000 */
.L_x_14:
[----:B------:R-:W-:-:S04]  /*1a00*/  LOP3.LUT R0, R3, 0x80000000, R0, 0x48, !PT ;  /* 0x8000000003007812 */ /* 0x000fc800078e4800 */
[----:B------:R-:W-:Y:S01]  /*1a10*/  LOP3.LUT R0, R0, 0x7f800000, RZ, 0xfc, !PT ;  /* 0x7f80000000007812 */ /* 0x000fe200078efcff */
[----:B------:R-:W-:Y:S06]  /*1a20*/  BRA `(.L_x_19) ;  /* 0x0000000000147947 */ /* 0x000fec0003800000 */
.L_x_13:
[----:B------:R-:W-:Y:S01]  /*1a30*/  LOP3.LUT R0, R3, 0x80000000, R0, 0x48, !PT ;  /* 0x8000000003007812 */ /* 0x000fe200078e4800 */
[----:B------:R-:W-:Y:S06]  /*1a40*/  BRA `(.L_x_19) ;  /* 0x00000000000c7947 */ /* 0x000fec0003800000 */
.L_x_12:
[----:B------:R-:W0:Y:S01]  /*1a50*/  MUFU.RSQ R0, -QNAN ;  /* 0xffc0000000007908 */ /* 0x000e220000001400 */
[----:B------:R-:W-:Y:S05]  /*1a60*/  BRA `(.L_x_19) ;  /* 0x0000000000047947 */ /* 0x000fea0003800000 */
.L_x_11:
[----:B------:R-:W-:-:S07]  /*1a70*/  FADD.FTZ R0, R0, R3 ;  /* 0x0000000300007221 */ /* 0x000fce0000010000 */
.L_x_19:
[----:B------:R-:W-:Y:S05]  /*1a80*/  BSYNC.RECONVERGENT B1 ;  /* 0x0000000000017941 */ /* 0x000fea0003800200 */
.L_x_9:
[----:B------:R-:W-:Y:S01]  /*1a90*/  IMAD.MOV.U32 R9, RZ, RZ, 0x0 ;  /* 0x00000000ff097424 */ /* 0x000fe200078e00ff */
[----:B0-----:R-:W-:-:S03]  /*1aa0*/  MOV R3, R0 ;  /* 0x0000000000037202 */ /* 0x001fc60000000f00 */
[----:B------:R-:W-:Y:S05]  /*1ab0*/  RET.REL.NODEC R8 `(unfold_cbm_kernel) ;  /* 0xffffffe408507950 */ /* 0x000fea0003c3ffff */
.L_x_20:
[----:B------:R-:W-:-:S00]  /*1ac0*/  BRA `(.L_x_20) ;  /* 0xfffffffc00fc7947 */ /* 0x000fc0000383ffff */
[----:B------:R-:W-:-:S00]  /*1ad0*/  NOP ;  /* 0x0000000000007918 */ /* 0x000fc00000000000 */
        /* <DEDUP_REMOVED lines=10> */
.L_x_21:


//--------------------- .nv.global.init           --------------------------
	.section	.nv.global.init,"aw",@progbits
	.align	4
.nv.global.init:
	.type		__cudart_i2opi_f,@object
	.size		__cudart_i2opi_f,(.L_0 - __cudart_i2opi_f)
__cudart_i2opi_f:
        /*0000*/ 	.byte	0x41, 0x90, 0x43, 0x3c, 0x99, 0x95, 0x62, 0xdb, 0xc0, 0xdd, 0x34, 0xf5, 0xd1, 0x57, 0x27, 0xfc
        /*0010*/ 	.byte	0x29, 0x15, 0x44, 0x4e, 0x6e, 0x83, 0xf9, 0xa2
.L_0:


//--------------------- .nv.shared.reserved.0     --------------------------
	.section	.nv.shared.reserved.0,"aw",@nobits
	.weak		__nv_reservedSMEM_offset_0_alias
	.size		__nv_reservedSMEM_offset_0_alias, 0, 64
	.other		__nv_reservedSMEM_offset_0_alias,@"STO_CUDA_RESERVED_SHARED STV_DEFAULT"
__nv_reservedSMEM_offset_0_alias:
	.zero		0
	.zero		64


//--------------------- .nv.constant0.unfold_cbm_kernel --------------------------
	.section	.nv.constant0.unfold_cbm_kernel,"a",@progbits
	.sectionflags	@""
	.align	4
.nv.constant0.unfold_cbm_kernel:
	.zero		924


//--------------------- SYMBOLS --------------------------

	.type		.nv.reservedSmem.offset0,@object
	.size		.nv.reservedSmem.offset0,0x4
